// auto-generated by cutlass_sweep.gemm — config: {"arch": "sm_100", "cluster_m": 1, "cluster_n": 1, "dtype": "e4m3", "dtype_b": "e4m3", "layout": "tn", "stages": 0, "tile_k": 32, "tile_m": 64, "tile_n": 128}
#include "cutlass/cutlass.h"
#include "cutlass/gemm/collective/collective_builder.hpp"
#include "cutlass/gemm/device/gemm_universal_adapter.h"
#include "cutlass/gemm/kernel/gemm_universal.hpp"
#include "cutlass/epilogue/collective/collective_builder.hpp"

using ElemA = cutlass::float_e4m3_t;
using ElemB = cutlass::float_e4m3_t;
using ElemCD = cutlass::float_e4m3_t;
using Acc  = float;
using TileShape    = cute::Shape<cute::_64, cute::_128, cute::_32>;
using ClusterShape = cute::Shape<cute::_1, cute::_1, cute::_1>;

using CollectiveEpilogue = typename cutlass::epilogue::collective::CollectiveBuilder<
    cutlass::arch::Sm100, cutlass::arch::OpClassTensorOp,
    TileShape, ClusterShape,
    cutlass::epilogue::collective::EpilogueTileAuto,
    Acc, Acc,
    ElemCD, cutlass::layout::RowMajor, 128 / cutlass::sizeof_bits<ElemCD>::value,
    ElemCD, cutlass::layout::RowMajor, 128 / cutlass::sizeof_bits<ElemCD>::value,
    cutlass::epilogue::collective::EpilogueScheduleAuto
  >::CollectiveOp;

using CollectiveMainloop = typename cutlass::gemm::collective::CollectiveBuilder<
    cutlass::arch::Sm100, cutlass::arch::OpClassTensorOp,
    ElemA, cutlass::layout::ColumnMajor, 128 / cutlass::sizeof_bits<ElemA>::value,
    ElemB, cutlass::layout::RowMajor, 128 / cutlass::sizeof_bits<ElemB>::value,
    Acc,
    TileShape, ClusterShape,
    cutlass::gemm::collective::StageCountAutoCarveout<static_cast<int>(sizeof(typename CollectiveEpilogue::SharedStorage))>,
    cutlass::gemm::collective::KernelScheduleAuto
  >::CollectiveOp;

using GemmKernel = cutlass::gemm::kernel::GemmUniversal<
    cute::Shape<int,int,int,int>,
    CollectiveMainloop,
    CollectiveEpilogue
>;
using Gemm = cutlass::gemm::device::GemmUniversalAdapter<GemmKernel>;

// Force the device kernel symbol into the cubin without needing a host main.
auto* _anchor = &cutlass::device_kernel<GemmKernel>;


// ===== COMPILED SASS (sm_100a) =====

	.target	sm_100a

	.elftype	@"ET_EXEC"


//--------------------- .note.nv.tkinfo           --------------------------
	.section	.note.nv.tkinfo,"",@"SHT_NOTE"
	.sectionflags	@"SHF_NOTE_NV_TKINFO"
	.tkinfo
        /*0018*/ 	.word	0x00000002
        /*0030*/ 	.string	""
        /*0030*/ 	.string	"ptxas"
        /*0030*/ 	.string	"Cuda compilation tools, release 13.0, V13.0.88"
        /*0030*/ 	.string	"Build cuda_13.0.r13.0/compiler.36424714_0"
        /*0030*/ 	.string	"-arch sm_100a -m 64 "



//--------------------- .note.nv.cuinfo           --------------------------
	.section	.note.nv.cuinfo,"",@"SHT_NOTE"
	.sectionflags	@"SHF_NOTE_NV_CUINFO"
        /*0018*/ 	.short	0x0002
        /*001a*/ 	.short	0x0064
        /*001c*/ 	.short	0x0082
	.zero		2


//--------------------- .nv.info                  --------------------------
	.section	.nv.info,"",@"SHT_CUDA_INFO"
	.align	4


	//----- nvinfo : EIATTR_REGCOUNT
	.align		4
        /*0000*/ 	.byte	0x04, 0x2f
        /*0002*/ 	.short	(.L_19 - .L_18)
	.align		4
.L_18:
        /*0004*/ 	.word	index@(_ZN7cutlass13device_kernelINS_4gemm6kernel13GemmUniversalIN4cute5tupleIJiiiiEEENS1_10collective13CollectiveMmaINS1_35MainloopSm100TmaUmmaWarpSpecializedILi34ELi2ELi4ENS5_IJNS4_1CILi1EEESB_SB_EEEEENS5_IJNSA_ILi64EEENSA_ILi128EEENSA_ILi32EEEEEENS_12float_e4m3_tENS5_IJSB_llEEESI_SJ_NS4_8TiledMMAINS4_8MMA_AtomIJNS4_10MMA_TraitsINS4_19SM100_MMA_F8F6F4_SSEJSI_SI_fSE_SF_NS4_17integral_constantINS4_4UMMA5MajorELSQ_1EEESR_NSO_INSP_7ScaleInELSS_0EEEST_EEEEEENS4_6LayoutISC_NS5_IJNSA_ILi0EEESX_SX_EEEEENS5_IJNS4_10UnderscoreES10_S10_EEEEENS4_13SM90_TMA_LOADENS4_14ComposedLayoutINS4_7SwizzleILi2ELi4ELi3EEENS4_18smem_ptr_flag_bitsILi8EEENSW_INS5_IJSE_NSA_ILi8EEEEEENS5_IJSB_SE_EEEEEEEvNS4_8identityES13_NS14_INS15_ILi3ELi4ELi3EEES18_NSW_INS5_IJSF_S19_EEENS5_IJSB_SF_EEEEEEEvS1E_EENS_8epilogue10collective18CollectiveEpilogueINS1L_23Sm100TmaWarpSpecializedILi2ELi2ELi32ELb0ELb0EEEJSH_NS5_IJNSW_ISE_SB_EES1Q_EEESI_NS5_IJlSB_lEEESI_S1S_NS1L_6fusion15FusionCallbacksIS1P_NS1T_17LinearCombinationISI_fSI_fLNS_15FloatRoundStyleE2EEESH_S1R_JEEENS4_5SM1004TMEM4LOAD26SM100_TMEM_LOAD_16dp32b32xES13_NS14_IS16_S18_NSW_INS5_IJS19_SE_EEENS5_IJSE_SB_EEEEEEENS4_39AutoVectorizingCopyWithAssumedAlignmentILi128EEENS4_14SM90_TMA_STOREES26_S28_S28_EEEvvEEEEvNT_6ParamsE)
        /*0008*/ 	.word	0x00000080


	//----- nvinfo : EIATTR_FRAME_SIZE
	.align		4
.L_19:
        /*000c*/ 	.byte	0x04, 0x11
        /*000e*/ 	.short	(.L_21 - .L_20)
	.align		4
.L_20:
        /*0010*/ 	.word	index@($__internal_2_$__cuda_sm10x_tcgen05_guardrail_trap_unallocated_columns_being_dealloced)
        /*0014*/ 	.word	0x00000000


	//----- nvinfo : EIATTR_FRAME_SIZE
	.align		4
.L_21:
        /*0018*/ 	.byte	0x04, 0x11
        /*001a*/ 	.short	(.L_23 - .L_22)
	.align		4
.L_22:
        /*001c*/ 	.word	index@($__internal_1_$__cuda_sm10x_tcgen05_guardrail_trap_phase_invalid_during_alloc)
        /*0020*/ 	.word	0x00000000


	//----- nvinfo : EIATTR_FRAME_SIZE
	.align		4
.L_23:
        /*0024*/ 	.byte	0x04, 0x11
        /*0026*/ 	.short	(.L_25 - .L_24)
	.align		4
.L_24:
        /*0028*/ 	.word	index@($__internal_0_$__cuda_sm10x_tcgen05_guardrail_trap_col_being_dealloced_not_returned_by_alloc)
        /*002c*/ 	.word	0x00000000


	//----- nvinfo : EIATTR_FRAME_SIZE
	.align		4
.L_25:
        /*0030*/ 	.byte	0x04, 0x11
        /*0032*/ 	.short	(.L_27 - .L_26)
	.align		4
.L_26:
        /*0034*/ 	.word	index@(_ZN7cutlass13device_kernelINS_4gemm6kernel13GemmUniversalIN4cute5tupleIJiiiiEEENS1_10collective13CollectiveMmaINS1_35MainloopSm100TmaUmmaWarpSpecializedILi34ELi2ELi4ENS5_IJNS4_1CILi1EEESB_SB_EEEEENS5_IJNSA_ILi64EEENSA_ILi128EEENSA_ILi32EEEEEENS_12float_e4m3_tENS5_IJSB_llEEESI_SJ_NS4_8TiledMMAINS4_8MMA_AtomIJNS4_10MMA_TraitsINS4_19SM100_MMA_F8F6F4_SSEJSI_SI_fSE_SF_NS4_17integral_constantINS4_4UMMA5MajorELSQ_1EEESR_NSO_INSP_7ScaleInELSS_0EEEST_EEEEEENS4_6LayoutISC_NS5_IJNSA_ILi0EEESX_SX_EEEEENS5_IJNS4_10UnderscoreES10_S10_EEEEENS4_13SM90_TMA_LOADENS4_14ComposedLayoutINS4_7SwizzleILi2ELi4ELi3EEENS4_18smem_ptr_flag_bitsILi8EEENSW_INS5_IJSE_NSA_ILi8EEEEEENS5_IJSB_SE_EEEEEEEvNS4_8identityES13_NS14_INS15_ILi3ELi4ELi3EEES18_NSW_INS5_IJSF_S19_EEENS5_IJSB_SF_EEEEEEEvS1E_EENS_8epilogue10collective18CollectiveEpilogueINS1L_23Sm100TmaWarpSpecializedILi2ELi2ELi32ELb0ELb0EEEJSH_NS5_IJNSW_ISE_SB_EES1Q_EEESI_NS5_IJlSB_lEEESI_S1S_NS1L_6fusion15FusionCallbacksIS1P_NS1T_17LinearCombinationISI_fSI_fLNS_15FloatRoundStyleE2EEESH_S1R_JEEENS4_5SM1004TMEM4LOAD26SM100_TMEM_LOAD_16dp32b32xES13_NS14_IS16_S18_NSW_INS5_IJS19_SE_EEENS5_IJSE_SB_EEEEEEENS4_39AutoVectorizingCopyWithAssumedAlignmentILi128EEENS4_14SM90_TMA_STOREES26_S28_S28_EEEvvEEEEvNT_6ParamsE)
        /*0038*/ 	.word	0x00000000


	//----- nvinfo : EIATTR_MIN_STACK_SIZE
	.align		4
.L_27:
        /*003c*/ 	.byte	0x04, 0x12
        /*003e*/ 	.short	(.L_29 - .L_28)
	.align		4
.L_28:
        /*0040*/ 	.word	index@(_ZN7cutlass13device_kernelINS_4gemm6kernel13GemmUniversalIN4cute5tupleIJiiiiEEENS1_10collective13CollectiveMmaINS1_35MainloopSm100TmaUmmaWarpSpecializedILi34ELi2ELi4ENS5_IJNS4_1CILi1EEESB_SB_EEEEENS5_IJNSA_ILi64EEENSA_ILi128EEENSA_ILi32EEEEEENS_12float_e4m3_tENS5_IJSB_llEEESI_SJ_NS4_8TiledMMAINS4_8MMA_AtomIJNS4_10MMA_TraitsINS4_19SM100_MMA_F8F6F4_SSEJSI_SI_fSE_SF_NS4_17integral_constantINS4_4UMMA5MajorELSQ_1EEESR_NSO_INSP_7ScaleInELSS_0EEEST_EEEEEENS4_6LayoutISC_NS5_IJNSA_ILi0EEESX_SX_EEEEENS5_IJNS4_10UnderscoreES10_S10_EEEEENS4_13SM90_TMA_LOADENS4_14ComposedLayoutINS4_7SwizzleILi2ELi4ELi3EEENS4_18smem_ptr_flag_bitsILi8EEENSW_INS5_IJSE_NSA_ILi8EEEEEENS5_IJSB_SE_EEEEEEEvNS4_8identityES13_NS14_INS15_ILi3ELi4ELi3EEES18_NSW_INS5_IJSF_S19_EEENS5_IJSB_SF_EEEEEEEvS1E_EENS_8epilogue10collective18CollectiveEpilogueINS1L_23Sm100TmaWarpSpecializedILi2ELi2ELi32ELb0ELb0EEEJSH_NS5_IJNSW_ISE_SB_EES1Q_EEESI_NS5_IJlSB_lEEESI_S1S_NS1L_6fusion15FusionCallbacksIS1P_NS1T_17LinearCombinationISI_fSI_fLNS_15FloatRoundStyleE2EEESH_S1R_JEEENS4_5SM1004TMEM4LOAD26SM100_TMEM_LOAD_16dp32b32xES13_NS14_IS16_S18_NSW_INS5_IJS19_SE_EEENS5_IJSE_SB_EEEEEEENS4_39AutoVectorizingCopyWithAssumedAlignmentILi128EEENS4_14SM90_TMA_STOREES26_S28_S28_EEEvvEEEEvNT_6ParamsE)
        /*0044*/ 	.word	0x00000000
.L_29:


//--------------------- .nv.compat                --------------------------
	.section	.nv.compat,"",@"SHT_CUDA_COMPAT_INFO"
	.align	4
        /*0000*/ 	.byte	0x02, 0x09, 0x01, 0x00, 0x02, 0x02, 0x02, 0x00, 0x02, 0x05, 0x05, 0x00, 0x03, 0x07, 0x01, 0x01
        /*0010*/ 	.byte	0x02, 0x03, 0x01, 0x00, 0x02, 0x06, 0x01, 0x00, 0x04, 0x0b, 0x08, 0x00, 0x09, 0x00, 0x00, 0x00
        /*0020*/ 	.byte	0x00, 0x00, 0x00, 0x00


//--------------------- .nv.info._ZN7cutlass13device_kernelINS_4gemm6kernel13GemmUniversalIN4cute5tupleIJiiiiEEENS1_10collective13CollectiveMmaINS1_35MainloopSm100TmaUmmaWarpSpecializedILi34ELi2ELi4ENS5_IJNS4_1CILi1EEESB_SB_EEEEENS5_IJNSA_ILi64EEENSA_ILi128EEENSA_ILi32EEEEEENS_12float_e4m3_tENS5_IJSB_llEEESI_SJ_NS4_8TiledMMAINS4_8MMA_AtomIJNS4_10MMA_TraitsINS4_19SM100_MMA_F8F6F4_SSEJSI_SI_fSE_SF_NS4_17integral_constantINS4_4UMMA5MajorELSQ_1EEESR_NSO_INSP_7ScaleInELSS_0EEEST_EEEEEENS4_6LayoutISC_NS5_IJNSA_ILi0EEESX_SX_EEEEENS5_IJNS4_10UnderscoreES10_S10_EEEEENS4_13SM90_TMA_LOADENS4_14ComposedLayoutINS4_7SwizzleILi2ELi4ELi3EEENS4_18smem_ptr_flag_bitsILi8EEENSW_INS5_IJSE_NSA_ILi8EEEEEENS5_IJSB_SE_EEEEEEEvNS4_8identityES13_NS14_INS15_ILi3ELi4ELi3EEES18_NSW_INS5_IJSF_S19_EEENS5_IJSB_SF_EEEEEEEvS1E_EENS_8epilogue10collective18CollectiveEpilogueINS1L_23Sm100TmaWarpSpecializedILi2ELi2ELi32ELb0ELb0EEEJSH_NS5_IJNSW_ISE_SB_EES1Q_EEESI_NS5_IJlSB_lEEESI_S1S_NS1L_6fusion15FusionCallbacksIS1P_NS1T_17LinearCombinationISI_fSI_fLNS_15FloatRoundStyleE2EEESH_S1R_JEEENS4_5SM1004TMEM4LOAD26SM100_TMEM_LOAD_16dp32b32xES13_NS14_IS16_S18_NSW_INS5_IJS19_SE_EEENS5_IJSE_SB_EEEEEEENS4_39AutoVectorizingCopyWithAssumedAlignmentILi128EEENS4_14SM90_TMA_STOREES26_S28_S28_EEEvvEEEEvNT_6ParamsE --------------------------
	.section	.nv.info._ZN7cutlass13device_kernelINS_4gemm6kernel13GemmUniversalIN4cute5tupleIJiiiiEEENS1_10collective13CollectiveMmaINS1_35MainloopSm100TmaUmmaWarpSpecializedILi34ELi2ELi4ENS5_IJNS4_1CILi1EEESB_SB_EEEEENS5_IJNSA_ILi64EEENSA_ILi128EEENSA_ILi32EEEEEENS_12float_e4m3_tENS5_IJSB_llEEESI_SJ_NS4_8TiledMMAINS4_8MMA_AtomIJNS4_10MMA_TraitsINS4_19SM100_MMA_F8F6F4_SSEJSI_SI_fSE_SF_NS4_17integral_constantINS4_4UMMA5MajorELSQ_1EEESR_NSO_INSP_7ScaleInELSS_0EEEST_EEEEEENS4_6LayoutISC_NS5_IJNSA_ILi0EEESX_SX_EEEEENS5_IJNS4_10UnderscoreES10_S10_EEEEENS4_13SM90_TMA_LOADENS4_14ComposedLayoutINS4_7SwizzleILi2ELi4ELi3EEENS4_18smem_ptr_flag_bitsILi8EEENSW_INS5_IJSE_NSA_ILi8EEEEEENS5_IJSB_SE_EEEEEEEvNS4_8identityES13_NS14_INS15_ILi3ELi4ELi3EEES18_NSW_INS5_IJSF_S19_EEENS5_IJSB_SF_EEEEEEEvS1E_EENS_8epilogue10collective18CollectiveEpilogueINS1L_23Sm100TmaWarpSpecializedILi2ELi2ELi32ELb0ELb0EEEJSH_NS5_IJNSW_ISE_SB_EES1Q_EEESI_NS5_IJlSB_lEEESI_S1S_NS1L_6fusion15FusionCallbacksIS1P_NS1T_17LinearCombinationISI_fSI_fLNS_15FloatRoundStyleE2EEESH_S1R_JEEENS4_5SM1004TMEM4LOAD26SM100_TMEM_LOAD_16dp32b32xES13_NS14_IS16_S18_NSW_INS5_IJS19_SE_EEENS5_IJSE_SB_EEEEEEENS4_39AutoVectorizingCopyWithAssumedAlignmentILi128EEENS4_14SM90_TMA_STOREES26_S28_S28_EEEvvEEEEvNT_6ParamsE,"",@"SHT_CUDA_INFO"
	.sectionflags	@""
	.align	4


	//----- nvinfo : EIATTR_CUDA_API_VERSION
	.align		4
        /*0000*/ 	.byte	0x04, 0x37
        /*0002*/ 	.short	(.L_31 - .L_30)
.L_30:
        /*0004*/ 	.word	0x00000082


	//----- nvinfo : EIATTR_KPARAM_INFO
	.align		4
.L_31:
        /*0008*/ 	.byte	0x04, 0x17
        /*000a*/ 	.short	(.L_33 - .L_32)
.L_32:
        /*000c*/ 	.word	0x00000000
        /*0010*/ 	.short	0x0000
        /*0012*/ 	.short	0x0000
        /*0014*/ 	.byte	0x00, 0xf0, 0x01, 0x20


	//----- nvinfo : EIATTR_AT_ENTRY_FRAGMENTS
	.align		4
.L_33:
        /*0018*/ 	.byte	0x04, 0x4f
        /*001a*/ 	.short	(.L_35 - .L_34)


	//   ....[0]....
.L_34:
        /*001c*/ 	.word	0x00000006


	//----- nvinfo : EIATTR_RESERVED_SMEM_USED
	.align		4
.L_35:
        /*0020*/ 	.byte	0x01, 0x41
	.zero		2


	//----- nvinfo : EIATTR_SPARSE_MMA_MASK
	.align		4
        /*0024*/ 	.byte	0x03, 0x50
        /*0026*/ 	.short	0x0000


	//----- nvinfo : EIATTR_TCGEN05_1CTA_USED
	.align		4
        /*0028*/ 	.byte	0x01, 0x51
	.zero		2


	//----- nvinfo : EIATTR_MAXREG_COUNT
	.align		4
        /*002c*/ 	.byte	0x03, 0x1b
        /*002e*/ 	.short	0x00ff


	//----- nvinfo : EIATTR_NUM_BARRIERS
	.align		4
        /*0030*/ 	.byte	0x02, 0x4c
        /*0032*/ 	.byte	0x07
	.zero		1


	//----- nvinfo : EIATTR_EXTERNS
	.align		4
        /*0034*/ 	.byte	0x04, 0x0f
        /*0036*/ 	.short	(.L_37 - .L_36)


	//   ....[0]....
	.align		4
.L_36:
        /*0038*/ 	.word	index@(__assertfail)


	//----- nvinfo : EIATTR_MERCURY_ISA_VERSION
	.align		4
.L_37:
        /*003c*/ 	.byte	0x03, 0x5f
        /*003e*/ 	.short	0x0101


	//----- nvinfo : EIATTR_INT_WARP_WIDE_INSTR_OFFSETS
	.align		4
        /*0040*/ 	.byte	0x04, 0x31
        /*0042*/ 	.short	(.L_39 - .L_38)


	//   ....[0]....
.L_38:
        /*0044*/ 	.word	0x000021a0


	//   ....[1]....
        /*0048*/ 	.word	0x00004be0


	//   ....[2]....
        /*004c*/ 	.word	0x00004c00


	//   ....[3]....
        /*0050*/ 	.word	0x00004c30


	//   ....[4]....
        /*0054*/ 	.word	0x00005560


	//   ....[5]....
        /*0058*/ 	.word	0x000055d0


	//   ....[6]....
        /*005c*/ 	.word	0x000057b0


	//   ....[7]....
        /*0060*/ 	.word	0x00005910


	//----- nvinfo : EIATTR_COOP_GROUP_MASK_REGIDS
	.align		4
.L_39:
        /*0064*/ 	.byte	0x04, 0x29
        /*0066*/ 	.short	(.L_41 - .L_40)


	//   ....[0]....
.L_40:
        /*0068*/ 	.word	0xffffffff


	//   ....[1]....
        /*006c*/ 	.word	0xffffffff


	//   ....[2]....
        /*0070*/ 	.word	0xffffffff


	//   ....[3]....
        /*0074*/ 	.word	0xffffffff


	//   ....[4]....
        /*0078*/ 	.word	0xffffffff


	//   ....[5]....
        /*007c*/ 	.word	0xffffffff


	//   ....[6]....
        /*0080*/ 	.word	0xffffffff


	//   ....[7]....
        /*0084*/ 	.word	0xffffffff


	//   ....[8]....
        /*0088*/ 	.word	0xffffffff


	//   ....[9]....
        /*008c*/ 	.word	0xffffffff


	//   ....[10]....
        /*0090*/ 	.word	0xffffffff


	//   ....[11]....
        /*0094*/ 	.word	0xffffffff


	//   ....[12]....
        /*0098*/ 	.word	0xffffffff


	//----- nvinfo : EIATTR_COOP_GROUP_INSTR_OFFSETS
	.align		4
.L_41:
        /*009c*/ 	.byte	0x04, 0x28
        /*009e*/ 	.short	(.L_43 - .L_42)


	//   ....[0]....
.L_42:
        /*00a0*/ 	.word	0x00000090


	//   ....[1]....
        /*00a4*/ 	.word	0x000004d0


	//   ....[2]....
        /*00a8*/ 	.word	0x00000a30


	//   ....[3]....
        /*00ac*/ 	.word	0x00000b90


	//   ....[4]....
        /*00b0*/ 	.word	0x00000c90


	//   ....[5]....
        /*00b4*/ 	.word	0x00000e00


	//   ....[6]....
        /*00b8*/ 	.word	0x00000fa0


	//   ....[7]....
        /*00bc*/ 	.word	0x00002080


	//   ....[8]....
        /*00c0*/ 	.word	0x00003f40


	//   ....[9]....
        /*00c4*/ 	.word	0x00004150


	//   ....[10]....
        /*00c8*/ 	.word	0x00004180


	//   ....[11]....
        /*00cc*/ 	.word	0x00004ac0


	//   ....[12]....
        /*00d0*/ 	.word	0x00004cf0


	//----- nvinfo : EIATTR_VRC_CTA_INIT_COUNT
	.align		4
.L_43:
        /*00d4*/ 	.byte	0x02, 0x4a
        /*00d6*/ 	.byte	0x80
	.zero		1


	//----- nvinfo : EIATTR_SYSCALL_OFFSETS
	.align		4
        /*00d8*/ 	.byte	0x04, 0x46
        /*00da*/ 	.short	(.L_45 - .L_44)


	//   ....[0]....
.L_44:
        /*00dc*/ 	.word	0x00006350


	//   ....[1]....
        /*00e0*/ 	.word	0x00006490


	//   ....[2]....
        /*00e4*/ 	.word	0x00006c90


	//   ....[3]....
        /*00e8*/ 	.word	0x00007a20


	//----- nvinfo : EIATTR_MBARRIER_INSTR_OFFSETS
	.align		4
.L_45:
        /*00ec*/ 	.byte	0x04, 0x39
        /*00ee*/ 	.short	(.L_47 - .L_46)


	//   ....[0]....
.L_46:
        /*00f0*/ 	.word	0x000005d0
        /*00f4*/ 	.word	0x000000ff
        /*00f8*/ 	.word	0x00000000
        /*00fc*/ 	.short	0x0100
        /*00fe*/ 	.byte	0x05
	.zero		1


	//   ....[1]....
        /*0100*/ 	.word	0x000005e0
        /*0104*/ 	.word	0x000000ff
        /*0108*/ 	.word	0x00000110
        /*010c*/ 	.short	0x0100
        /*010e*/ 	.byte	0x05
	.zero		1


	//   ....[2]....
        /*0110*/ 	.word	0x000005f0
        /*0114*/ 	.word	0x000000ff
        /*0118*/ 	.word	0x00000008
        /*011c*/ 	.short	0x0100
        /*011e*/ 	.byte	0x05
	.zero		1


	//   ....[3]....
        /*0120*/ 	.word	0x00000600
        /*0124*/ 	.word	0x000000ff
        /*0128*/ 	.word	0x00000118
        /*012c*/ 	.short	0x0100
        /*012e*/ 	.byte	0x05
	.zero		1


	//   ....[4]....
        /*0130*/ 	.word	0x00000610
        /*0134*/ 	.word	0x000000ff
        /*0138*/ 	.word	0x00000010
        /*013c*/ 	.short	0x0100
        /*013e*/ 	.byte	0x05
	.zero		1


	//   ....[5]....
        /*0140*/ 	.word	0x00000620
        /*0144*/ 	.word	0x000000ff
        /*0148*/ 	.word	0x00000120
        /*014c*/ 	.short	0x0100
        /*014e*/ 	.byte	0x05
	.zero		1


	//   ....[6]....
        /*0150*/ 	.word	0x00000630
        /*0154*/ 	.word	0x000000ff
        /*0158*/ 	.word	0x00000018
        /*015c*/ 	.short	0x0100
        /*015e*/ 	.byte	0x05
	.zero		1


	//   ....[7]....
        /*0160*/ 	.word	0x00000640
        /*0164*/ 	.word	0x000000ff
        /*0168*/ 	.word	0x00000128
        /*016c*/ 	.short	0x0100
        /*016e*/ 	.byte	0x05
	.zero		1


	//   ....[8]....
        /*0170*/ 	.word	0x00000650
        /*0174*/ 	.word	0x000000ff
        /*0178*/ 	.word	0x00000020
        /*017c*/ 	.short	0x0100
        /*017e*/ 	.byte	0x05
	.zero		1


	//   ....[9]....
        /*0180*/ 	.word	0x00000660
        /*0184*/ 	.word	0x000000ff
        /*0188*/ 	.word	0x00000130
        /*018c*/ 	.short	0x0100
        /*018e*/ 	.byte	0x05
	.zero		1


	//   ....[10]....
        /*0190*/ 	.word	0x00000670
        /*0194*/ 	.word	0x000000ff
        /*0198*/ 	.word	0x00000028
        /*019c*/ 	.short	0x0100
        /*019e*/ 	.byte	0x05
	.zero		1


	//   ....[11]....
        /*01a0*/ 	.word	0x00000680
        /*01a4*/ 	.word	0x000000ff
        /*01a8*/ 	.word	0x00000138
        /*01ac*/ 	.short	0x0100
        /*01ae*/ 	.byte	0x05
	.zero		1


	//   ....[12]....
        /*01b0*/ 	.word	0x00000690
        /*01b4*/ 	.word	0x000000ff
        /*01b8*/ 	.word	0x00000030
        /*01bc*/ 	.short	0x0100
        /*01be*/ 	.byte	0x05
	.zero		1


	//   ....[13]....
        /*01c0*/ 	.word	0x000006a0
        /*01c4*/ 	.word	0x000000ff
        /*01c8*/ 	.word	0x00000140
        /*01cc*/ 	.short	0x0100
        /*01ce*/ 	.byte	0x05
	.zero		1


	//   ....[14]....
        /*01d0*/ 	.word	0x000006b0
        /*01d4*/ 	.word	0x000000ff
        /*01d8*/ 	.word	0x00000038
        /*01dc*/ 	.short	0x0100
        /*01de*/ 	.byte	0x05
	.zero		1


	//   ....[15]....
        /*01e0*/ 	.word	0x000006c0
        /*01e4*/ 	.word	0x000000ff
        /*01e8*/ 	.word	0x00000148
        /*01ec*/ 	.short	0x0100
        /*01ee*/ 	.byte	0x05
	.zero		1


	//   ....[16]....
        /*01f0*/ 	.word	0x000006d0
        /*01f4*/ 	.word	0x000000ff
        /*01f8*/ 	.word	0x00000040
        /*01fc*/ 	.short	0x0100
        /*01fe*/ 	.byte	0x05
	.zero		1


	//   ....[17]....
        /*0200*/ 	.word	0x000006e0
        /*0204*/ 	.word	0x000000ff
        /*0208*/ 	.word	0x00000150
        /*020c*/ 	.short	0x0100
        /*020e*/ 	.byte	0x05
	.zero		1


	//   ....[18]....
        /*0210*/ 	.word	0x000006f0
        /*0214*/ 	.word	0x000000ff
        /*0218*/ 	.word	0x00000048
        /*021c*/ 	.short	0x0100
        /*021e*/ 	.byte	0x05
	.zero		1


	//   ....[19]....
        /*0220*/ 	.word	0x00000700
        /*0224*/ 	.word	0x000000ff
        /*0228*/ 	.word	0x00000158
        /*022c*/ 	.short	0x0100
        /*022e*/ 	.byte	0x05
	.zero		1


	//   ....[20]....
        /*0230*/ 	.word	0x00000710
        /*0234*/ 	.word	0x000000ff
        /*0238*/ 	.word	0x00000050
        /*023c*/ 	.short	0x0100
        /*023e*/ 	.byte	0x05
	.zero		1


	//   ....[21]....
        /*0240*/ 	.word	0x00000720
        /*0244*/ 	.word	0x000000ff
        /*0248*/ 	.word	0x00000160
        /*024c*/ 	.short	0x0100
        /*024e*/ 	.byte	0x05
	.zero		1


	//   ....[22]....
        /*0250*/ 	.word	0x00000730
        /*0254*/ 	.word	0x000000ff
        /*0258*/ 	.word	0x00000058
        /*025c*/ 	.short	0x0100
        /*025e*/ 	.byte	0x05
	.zero		1


	//   ....[23]....
        /*0260*/ 	.word	0x00000740
        /*0264*/ 	.word	0x000000ff
        /*0268*/ 	.word	0x00000168
        /*026c*/ 	.short	0x0100
        /*026e*/ 	.byte	0x05
	.zero		1


	//   ....[24]....
        /*0270*/ 	.word	0x00000750
        /*0274*/ 	.word	0x000000ff
        /*0278*/ 	.word	0x00000060
        /*027c*/ 	.short	0x0100
        /*027e*/ 	.byte	0x05
	.zero		1


	//   ....[25]....
        /*0280*/ 	.word	0x00000760
        /*0284*/ 	.word	0x000000ff
        /*0288*/ 	.word	0x00000170
        /*028c*/ 	.short	0x0100
        /*028e*/ 	.byte	0x05
	.zero		1


	//   ....[26]....
        /*0290*/ 	.word	0x00000770
        /*0294*/ 	.word	0x000000ff
        /*0298*/ 	.word	0x00000068
        /*029c*/ 	.short	0x0100
        /*029e*/ 	.byte	0x05
	.zero		1


	//   ....[27]....
        /*02a0*/ 	.word	0x00000780
        /*02a4*/ 	.word	0x000000ff
        /*02a8*/ 	.word	0x00000178
        /*02ac*/ 	.short	0x0100
        /*02ae*/ 	.byte	0x05
	.zero		1


	//   ....[28]....
        /*02b0*/ 	.word	0x00000790
        /*02b4*/ 	.word	0x000000ff
        /*02b8*/ 	.word	0x00000070
        /*02bc*/ 	.short	0x0100
        /*02be*/ 	.byte	0x05
	.zero		1


	//   ....[29]....
        /*02c0*/ 	.word	0x000007a0
        /*02c4*/ 	.word	0x000000ff
        /*02c8*/ 	.word	0x00000180
        /*02cc*/ 	.short	0x0100
        /*02ce*/ 	.byte	0x05
	.zero		1


	//   ....[30]....
        /*02d0*/ 	.word	0x000007b0
        /*02d4*/ 	.word	0x000000ff
        /*02d8*/ 	.word	0x00000078
        /*02dc*/ 	.short	0x0100
        /*02de*/ 	.byte	0x05
	.zero		1


	//   ....[31]....
        /*02e0*/ 	.word	0x000007c0
        /*02e4*/ 	.word	0x000000ff
        /*02e8*/ 	.word	0x00000188
        /*02ec*/ 	.short	0x0100
        /*02ee*/ 	.byte	0x05
	.zero		1


	//   ....[32]....
        /*02f0*/ 	.word	0x000007d0
        /*02f4*/ 	.word	0x000000ff
        /*02f8*/ 	.word	0x00000080
        /*02fc*/ 	.short	0x0100
        /*02fe*/ 	.byte	0x05
	.zero		1


	//   ....[33]....
        /*0300*/ 	.word	0x000007e0
        /*0304*/ 	.word	0x000000ff
        /*0308*/ 	.word	0x00000190
        /*030c*/ 	.short	0x0100
        /*030e*/ 	.byte	0x05
	.zero		1


	//   ....[34]....
        /*0310*/ 	.word	0x000007f0
        /*0314*/ 	.word	0x000000ff
        /*0318*/ 	.word	0x00000088
        /*031c*/ 	.short	0x0100
        /*031e*/ 	.byte	0x05
	.zero		1


	//   ....[35]....
        /*0320*/ 	.word	0x00000800
        /*0324*/ 	.word	0x000000ff
        /*0328*/ 	.word	0x00000198
        /*032c*/ 	.short	0x0100
        /*032e*/ 	.byte	0x05
	.zero		1


	//   ....[36]....
        /*0330*/ 	.word	0x00000810
        /*0334*/ 	.word	0x000000ff
        /*0338*/ 	.word	0x00000090
        /*033c*/ 	.short	0x0100
        /*033e*/ 	.byte	0x05
	.zero		1


	//   ....[37]....
        /*0340*/ 	.word	0x00000820
        /*0344*/ 	.word	0x000000ff
        /*0348*/ 	.word	0x000001a0
        /*034c*/ 	.short	0x0100
        /*034e*/ 	.byte	0x05
	.zero		1


	//   ....[38]....
        /*0350*/ 	.word	0x00000830
        /*0354*/ 	.word	0x000000ff
        /*0358*/ 	.word	0x00000098
        /*035c*/ 	.short	0x0100
        /*035e*/ 	.byte	0x05
	.zero		1


	//   ....[39]....
        /*0360*/ 	.word	0x00000840
        /*0364*/ 	.word	0x000000ff
        /*0368*/ 	.word	0x000001a8
        /*036c*/ 	.short	0x0100
        /*036e*/ 	.byte	0x05
	.zero		1


	//   ....[40]....
        /*0370*/ 	.word	0x00000850
        /*0374*/ 	.word	0x000000ff
        /*0378*/ 	.word	0x000000a0
        /*037c*/ 	.short	0x0100
        /*037e*/ 	.byte	0x05
	.zero		1


	//   ....[41]....
        /*0380*/ 	.word	0x00000860
        /*0384*/ 	.word	0x000000ff
        /*0388*/ 	.word	0x000001b0
        /*038c*/ 	.short	0x0100
        /*038e*/ 	.byte	0x05
	.zero		1


	//   ....[42]....
        /*0390*/ 	.word	0x00000870
        /*0394*/ 	.word	0x000000ff
        /*0398*/ 	.word	0x000000a8
        /*039c*/ 	.short	0x0100
        /*039e*/ 	.byte	0x05
	.zero		1


	//   ....[43]....
        /*03a0*/ 	.word	0x00000880
        /*03a4*/ 	.word	0x000000ff
        /*03a8*/ 	.word	0x000001b8
        /*03ac*/ 	.short	0x0100
        /*03ae*/ 	.byte	0x05
	.zero		1


	//   ....[44]....
        /*03b0*/ 	.word	0x00000890
        /*03b4*/ 	.word	0x000000ff
        /*03b8*/ 	.word	0x000000b0
        /*03bc*/ 	.short	0x0100
        /*03be*/ 	.byte	0x05
	.zero		1


	//   ....[45]....
        /*03c0*/ 	.word	0x000008a0
        /*03c4*/ 	.word	0x000000ff
        /*03c8*/ 	.word	0x000001c0
        /*03cc*/ 	.short	0x0100
        /*03ce*/ 	.byte	0x05
	.zero		1


	//   ....[46]....
        /*03d0*/ 	.word	0x000008b0
        /*03d4*/ 	.word	0x000000ff
        /*03d8*/ 	.word	0x000000b8
        /*03dc*/ 	.short	0x0100
        /*03de*/ 	.byte	0x05
	.zero		1


	//   ....[47]....
        /*03e0*/ 	.word	0x000008c0
        /*03e4*/ 	.word	0x000000ff
        /*03e8*/ 	.word	0x000001c8
        /*03ec*/ 	.short	0x0100
        /*03ee*/ 	.byte	0x05
	.zero		1


	//   ....[48]....
        /*03f0*/ 	.word	0x000008d0
        /*03f4*/ 	.word	0x000000ff
        /*03f8*/ 	.word	0x000000c0
        /*03fc*/ 	.short	0x0100
        /*03fe*/ 	.byte	0x05
	.zero		1


	//   ....[49]....
        /*0400*/ 	.word	0x000008e0
        /*0404*/ 	.word	0x000000ff
        /*0408*/ 	.word	0x000001d0
        /*040c*/ 	.short	0x0100
        /*040e*/ 	.byte	0x05
	.zero		1


	//   ....[50]....
        /*0410*/ 	.word	0x000008f0
        /*0414*/ 	.word	0x000000ff
        /*0418*/ 	.word	0x000000c8
        /*041c*/ 	.short	0x0100
        /*041e*/ 	.byte	0x05
	.zero		1


	//   ....[51]....
        /*0420*/ 	.word	0x00000900
        /*0424*/ 	.word	0x000000ff
        /*0428*/ 	.word	0x000001d8
        /*042c*/ 	.short	0x0100
        /*042e*/ 	.byte	0x05
	.zero		1


	//   ....[52]....
        /*0430*/ 	.word	0x00000910
        /*0434*/ 	.word	0x000000ff
        /*0438*/ 	.word	0x000000d0
        /*043c*/ 	.short	0x0100
        /*043e*/ 	.byte	0x05
	.zero		1


	//   ....[53]....
        /*0440*/ 	.word	0x00000920
        /*0444*/ 	.word	0x000000ff
        /*0448*/ 	.word	0x000001e0
        /*044c*/ 	.short	0x0100
        /*044e*/ 	.byte	0x05
	.zero		1


	//   ....[54]....
        /*0450*/ 	.word	0x00000930
        /*0454*/ 	.word	0x000000ff
        /*0458*/ 	.word	0x000000d8
        /*045c*/ 	.short	0x0100
        /*045e*/ 	.byte	0x05
	.zero		1


	//   ....[55]....
        /*0460*/ 	.word	0x00000940
        /*0464*/ 	.word	0x000000ff
        /*0468*/ 	.word	0x000001e8
        /*046c*/ 	.short	0x0100
        /*046e*/ 	.byte	0x05
	.zero		1


	//   ....[56]....
        /*0470*/ 	.word	0x00000950
        /*0474*/ 	.word	0x000000ff
        /*0478*/ 	.word	0x000000e0
        /*047c*/ 	.short	0x0100
        /*047e*/ 	.byte	0x05
	.zero		1


	//   ....[57]....
        /*0480*/ 	.word	0x00000960
        /*0484*/ 	.word	0x000000ff
        /*0488*/ 	.word	0x000001f0
        /*048c*/ 	.short	0x0100
        /*048e*/ 	.byte	0x05
	.zero		1


	//   ....[58]....
        /*0490*/ 	.word	0x00000970
        /*0494*/ 	.word	0x000000ff
        /*0498*/ 	.word	0x000000e8
        /*049c*/ 	.short	0x0100
        /*049e*/ 	.byte	0x05
	.zero		1


	//   ....[59]....
        /*04a0*/ 	.word	0x00000980
        /*04a4*/ 	.word	0x000000ff
        /*04a8*/ 	.word	0x000001f8
        /*04ac*/ 	.short	0x0100
        /*04ae*/ 	.byte	0x05
	.zero		1


	//   ....[60]....
        /*04b0*/ 	.word	0x00000990
        /*04b4*/ 	.word	0x000000ff
        /*04b8*/ 	.word	0x000000f0
        /*04bc*/ 	.short	0x0100
        /*04be*/ 	.byte	0x05
	.zero		1


	//   ....[61]....
        /*04c0*/ 	.word	0x000009a0
        /*04c4*/ 	.word	0x000000ff
        /*04c8*/ 	.word	0x00000200
        /*04cc*/ 	.short	0x0100
        /*04ce*/ 	.byte	0x05
	.zero		1


	//   ....[62]....
        /*04d0*/ 	.word	0x000009b0
        /*04d4*/ 	.word	0x000000ff
        /*04d8*/ 	.word	0x000000f8
        /*04dc*/ 	.short	0x0100
        /*04de*/ 	.byte	0x05
	.zero		1


	//   ....[63]....
        /*04e0*/ 	.word	0x000009c0
        /*04e4*/ 	.word	0x000000ff
        /*04e8*/ 	.word	0x00000208
        /*04ec*/ 	.short	0x0100
        /*04ee*/ 	.byte	0x05
	.zero		1


	//   ....[64]....
        /*04f0*/ 	.word	0x000009d0
        /*04f4*/ 	.word	0x000000ff
        /*04f8*/ 	.word	0x00000100
        /*04fc*/ 	.short	0x0100
        /*04fe*/ 	.byte	0x05
	.zero		1


	//   ....[65]....
        /*0500*/ 	.word	0x000009e0
        /*0504*/ 	.word	0x000000ff
        /*0508*/ 	.word	0x00000210
        /*050c*/ 	.short	0x0100
        /*050e*/ 	.byte	0x05
	.zero		1


	//   ....[66]....
        /*0510*/ 	.word	0x000009f0
        /*0514*/ 	.word	0x000000ff
        /*0518*/ 	.word	0x00000108
        /*051c*/ 	.short	0x0100
        /*051e*/ 	.byte	0x05
	.zero		1


	//   ....[67]....
        /*0520*/ 	.word	0x00000a00
        /*0524*/ 	.word	0x000000ff
        /*0528*/ 	.word	0x00000218
        /*052c*/ 	.short	0x0100
        /*052e*/ 	.byte	0x05
	.zero		1


	//   ....[68]....
        /*0530*/ 	.word	0x00000b40
        /*0534*/ 	.word	0x000000ff
        /*0538*/ 	.word	0x00000220
        /*053c*/ 	.short	0x0100
        /*053e*/ 	.byte	0x07
	.zero		1


	//   ....[69]....
        /*0540*/ 	.word	0x00000b50
        /*0544*/ 	.word	0x000000ff
        /*0548*/ 	.word	0x00000230
        /*054c*/ 	.short	0x0100
        /*054e*/ 	.byte	0x07
	.zero		1


	//   ....[70]....
        /*0550*/ 	.word	0x00000b60
        /*0554*/ 	.word	0x000000ff
        /*0558*/ 	.word	0x00000228
        /*055c*/ 	.short	0x0100
        /*055e*/ 	.byte	0x07
	.zero		1


	//   ....[71]....
        /*0560*/ 	.word	0x00000b70
        /*0564*/ 	.word	0x000000ff
        /*0568*/ 	.word	0x00000238
        /*056c*/ 	.short	0x0100
        /*056e*/ 	.byte	0x07
	.zero		1


	//   ....[72]....
        /*0570*/ 	.word	0x00000c60
        /*0574*/ 	.word	0x000000ff
        /*0578*/ 	.word	0x00000240
        /*057c*/ 	.short	0x0100
        /*057e*/ 	.byte	0x05
	.zero		1


	//   ....[73]....
        /*0580*/ 	.word	0x00000c70
        /*0584*/ 	.word	0x000000ff
        /*0588*/ 	.word	0x00000248
        /*058c*/ 	.short	0x0100
        /*058e*/ 	.byte	0x05
	.zero		1


	//   ....[74]....
        /*0590*/ 	.word	0x00000db0
        /*0594*/ 	.word	0x000000ff
        /*0598*/ 	.word	0x00000250
        /*059c*/ 	.short	0x0100
        /*059e*/ 	.byte	0x05
	.zero		1


	//   ....[75]....
        /*05a0*/ 	.word	0x00000dc0
        /*05a4*/ 	.word	0x000000ff
        /*05a8*/ 	.word	0x00000260
        /*05ac*/ 	.short	0x0100
        /*05ae*/ 	.byte	0x05
	.zero		1


	//   ....[76]....
        /*05b0*/ 	.word	0x00000dd0
        /*05b4*/ 	.word	0x000000ff
        /*05b8*/ 	.word	0x00000258
        /*05bc*/ 	.short	0x0100
        /*05be*/ 	.byte	0x05
	.zero		1


	//   ....[77]....
        /*05c0*/ 	.word	0x00000de0
        /*05c4*/ 	.word	0x000000ff
        /*05c8*/ 	.word	0x00000268
        /*05cc*/ 	.short	0x0100
        /*05ce*/ 	.byte	0x05
	.zero		1


	//   ....[78]....
        /*05d0*/ 	.word	0x00000f10
        /*05d4*/ 	.word	0x000000ff
        /*05d8*/ 	.word	0x00000270
        /*05dc*/ 	.short	0x0100
        /*05de*/ 	.byte	0x07
	.zero		1


	//   ....[79]....
        /*05e0*/ 	.word	0x00000f20
        /*05e4*/ 	.word	0x000000ff
        /*05e8*/ 	.word	0x00000290
        /*05ec*/ 	.short	0x0100
        /*05ee*/ 	.byte	0x07
	.zero		1


	//   ....[80]....
        /*05f0*/ 	.word	0x00000f30
        /*05f4*/ 	.word	0x000000ff
        /*05f8*/ 	.word	0x00000278
        /*05fc*/ 	.short	0x0100
        /*05fe*/ 	.byte	0x07
	.zero		1


	//   ....[81]....
        /*0600*/ 	.word	0x00000f40
        /*0604*/ 	.word	0x000000ff
        /*0608*/ 	.word	0x00000298
        /*060c*/ 	.short	0x0100
        /*060e*/ 	.byte	0x07
	.zero		1


	//   ....[82]....
        /*0610*/ 	.word	0x00000f50
        /*0614*/ 	.word	0x000000ff
        /*0618*/ 	.word	0x00000280
        /*061c*/ 	.short	0x0100
        /*061e*/ 	.byte	0x07
	.zero		1


	//   ....[83]....
        /*0620*/ 	.word	0x00000f60
        /*0624*/ 	.word	0x000000ff
        /*0628*/ 	.word	0x000002a0
        /*062c*/ 	.short	0x0100
        /*062e*/ 	.byte	0x07
	.zero		1


	//   ....[84]....
        /*0630*/ 	.word	0x00000f70
        /*0634*/ 	.word	0x000000ff
        /*0638*/ 	.word	0x00000288
        /*063c*/ 	.short	0x0100
        /*063e*/ 	.byte	0x07
	.zero		1


	//   ....[85]....
        /*0640*/ 	.word	0x00000f80
        /*0644*/ 	.word	0x000000ff
        /*0648*/ 	.word	0x000002a8
        /*064c*/ 	.short	0x0100
        /*064e*/ 	.byte	0x07
	.zero		1


	//   ....[86]....
        /*0650*/ 	.word	0x00001070
        /*0654*/ 	.word	0x000000ff
        /*0658*/ 	.word	0x000002b0
        /*065c*/ 	.short	0x0100
        /*065e*/ 	.byte	0x05
	.zero		1


	//   ....[87]....
        /*0660*/ 	.word	0x00001080
        /*0664*/ 	.word	0x000000ff
        /*0668*/ 	.word	0x000002c0
        /*066c*/ 	.short	0x0100
        /*066e*/ 	.byte	0x05
	.zero		1


	//   ....[88]....
        /*0670*/ 	.word	0x00001090
        /*0674*/ 	.word	0x000000ff
        /*0678*/ 	.word	0x000002b8
        /*067c*/ 	.short	0x0100
        /*067e*/ 	.byte	0x05
	.zero		1


	//   ....[89]....
        /*0680*/ 	.word	0x000010a0
        /*0684*/ 	.word	0x000000ff
        /*0688*/ 	.word	0x000002c8
        /*068c*/ 	.short	0x0100
        /*068e*/ 	.byte	0x05
	.zero		1


	//   ....[90]....
        /*0690*/ 	.word	0x00001980
        /*0694*/ 	.word	0x00000003
        /*0698*/ 	.word	0x000002c0
        /*069c*/ 	.short	0x010a
        /*069e*/ 	.byte	0xff
	.zero		1


	//   ....[91]....
        /*06a0*/ 	.word	0x000019b0
        /*06a4*/ 	.word	0x00000003
        /*06a8*/ 	.word	0x000002b0
        /*06ac*/ 	.short	0x0101
        /*06ae*/ 	.byte	0xff
	.zero		1


	//   ....[92]....
        /*06b0*/ 	.word	0x00001a80
        /*06b4*/ 	.word	0x000000ff
        /*06b8*/ 	.word	0x00000110
        /*06bc*/ 	.short	0x010a
        /*06be*/ 	.byte	0x08
	.zero		1


	//   ....[93]....
        /*06c0*/ 	.word	0x00001b20
        /*06c4*/ 	.word	0x000000ff
        /*06c8*/ 	.word	0x00000110
        /*06cc*/ 	.short	0x010a
        /*06ce*/ 	.byte	0x21
	.zero		1


	//   ....[94]....
        /*06d0*/ 	.word	0x00001c70
        /*06d4*/ 	.word	0x000000ff
        /*06d8*/ 	.word	0x00000110
        /*06dc*/ 	.short	0x010a
        /*06de*/ 	.byte	0x08
	.zero		1


	//   ....[95]....
        /*06e0*/ 	.word	0x00001d80
        /*06e4*/ 	.word	0x000000ff
        /*06e8*/ 	.word	0x00000248
        /*06ec*/ 	.short	0x0101
        /*06ee*/ 	.byte	0x04
	.zero		1


	//   ....[96]....
        /*06f0*/ 	.word	0x00001da0
        /*06f4*/ 	.word	0x000000ff
        /*06f8*/ 	.word	0x00000110
        /*06fc*/ 	.short	0x010a
        /*06fe*/ 	.byte	0x08
	.zero		1


	//   ....[97]....
        /*0700*/ 	.word	0x00001e20
        /*0704*/ 	.word	0x000000ff
        /*0708*/ 	.word	0x00000110
        /*070c*/ 	.short	0x010a
        /*070e*/ 	.byte	0x11
	.zero		1


	//   ....[98]....
        /*0710*/ 	.word	0x00001f70
        /*0714*/ 	.word	0x000000ff
        /*0718*/ 	.word	0x00000110
        /*071c*/ 	.short	0x010a
        /*071e*/ 	.byte	0x08
	.zero		1


	//   ....[99]....
        /*0720*/ 	.word	0x000020b0
        /*0724*/ 	.word	0x00000002
        /*0728*/ 	.word	0x00000250
        /*072c*/ 	.short	0x010a
        /*072e*/ 	.byte	0xff
	.zero		1


	//   ....[100]....
        /*0730*/ 	.word	0x00002170
        /*0734*/ 	.word	0x00000002
        /*0738*/ 	.word	0x00000000
        /*073c*/ 	.short	0x0101
        /*073e*/ 	.byte	0xff
	.zero		1


	//   ....[101]....
        /*0740*/ 	.word	0x000026d0
        /*0744*/ 	.word	0x000000ff
        /*0748*/ 	.word	0x00000000
        /*074c*/ 	.short	0x010a
        /*074e*/ 	.byte	0x05
	.zero		1


	//   ....[102]....
        /*0750*/ 	.word	0x00002760
        /*0754*/ 	.word	0x000000ff
        /*0758*/ 	.word	0x00000000
        /*075c*/ 	.short	0x010a
        /*075e*/ 	.byte	0x05
	.zero		1


	//   ....[103]....
        /*0760*/ 	.word	0x000027f0
        /*0764*/ 	.word	0x000000ff
        /*0768*/ 	.word	0x00000000
        /*076c*/ 	.short	0x010a
        /*076e*/ 	.byte	0x05
	.zero		1


	//   ....[104]....
        /*0770*/ 	.word	0x00002880
        /*0774*/ 	.word	0x000000ff
        /*0778*/ 	.word	0x00000000
        /*077c*/ 	.short	0x010a
        /*077e*/ 	.byte	0x05
	.zero		1


	//   ....[105]....
        /*0780*/ 	.word	0x00002910
        /*0784*/ 	.word	0x000000ff
        /*0788*/ 	.word	0x00000000
        /*078c*/ 	.short	0x010a
        /*078e*/ 	.byte	0x05
	.zero		1


	//   ....[106]....
        /*0790*/ 	.word	0x000029a0
        /*0794*/ 	.word	0x000000ff
        /*0798*/ 	.word	0x00000000
        /*079c*/ 	.short	0x010a
        /*079e*/ 	.byte	0x05
	.zero		1


	//   ....[107]....
        /*07a0*/ 	.word	0x00002a30
        /*07a4*/ 	.word	0x000000ff
        /*07a8*/ 	.word	0x00000000
        /*07ac*/ 	.short	0x010a
        /*07ae*/ 	.byte	0x05
	.zero		1


	//   ....[108]....
        /*07b0*/ 	.word	0x00002ac0
        /*07b4*/ 	.word	0x000000ff
        /*07b8*/ 	.word	0x00000000
        /*07bc*/ 	.short	0x010a
        /*07be*/ 	.byte	0x05
	.zero		1


	//   ....[109]....
        /*07c0*/ 	.word	0x00002b50
        /*07c4*/ 	.word	0x000000ff
        /*07c8*/ 	.word	0x00000000
        /*07cc*/ 	.short	0x010a
        /*07ce*/ 	.byte	0x05
	.zero		1


	//   ....[110]....
        /*07d0*/ 	.word	0x00002be0
        /*07d4*/ 	.word	0x000000ff
        /*07d8*/ 	.word	0x00000000
        /*07dc*/ 	.short	0x010a
        /*07de*/ 	.byte	0x05
	.zero		1


	//   ....[111]....
        /*07e0*/ 	.word	0x00002c70
        /*07e4*/ 	.word	0x000000ff
        /*07e8*/ 	.word	0x00000000
        /*07ec*/ 	.short	0x010a
        /*07ee*/ 	.byte	0x05
	.zero		1


	//   ....[112]....
        /*07f0*/ 	.word	0x00002d00
        /*07f4*/ 	.word	0x000000ff
        /*07f8*/ 	.word	0x00000000
        /*07fc*/ 	.short	0x010a
        /*07fe*/ 	.byte	0x05
	.zero		1


	//   ....[113]....
        /*0800*/ 	.word	0x00002d90
        /*0804*/ 	.word	0x000000ff
        /*0808*/ 	.word	0x00000000
        /*080c*/ 	.short	0x010a
        /*080e*/ 	.byte	0x05
	.zero		1


	//   ....[114]....
        /*0810*/ 	.word	0x00002e20
        /*0814*/ 	.word	0x000000ff
        /*0818*/ 	.word	0x00000000
        /*081c*/ 	.short	0x010a
        /*081e*/ 	.byte	0x05
	.zero		1


	//   ....[115]....
        /*0820*/ 	.word	0x00002eb0
        /*0824*/ 	.word	0x000000ff
        /*0828*/ 	.word	0x00000000
        /*082c*/ 	.short	0x010a
        /*082e*/ 	.byte	0x05
	.zero		1


	//   ....[116]....
        /*0830*/ 	.word	0x00002f40
        /*0834*/ 	.word	0x000000ff
        /*0838*/ 	.word	0x00000000
        /*083c*/ 	.short	0x010a
        /*083e*/ 	.byte	0x05
	.zero		1


	//   ....[117]....
        /*0840*/ 	.word	0x00002fd0
        /*0844*/ 	.word	0x000000ff
        /*0848*/ 	.word	0x00000000
        /*084c*/ 	.short	0x010a
        /*084e*/ 	.byte	0x05
	.zero		1


	//   ....[118]....
        /*0850*/ 	.word	0x00003060
        /*0854*/ 	.word	0x000000ff
        /*0858*/ 	.word	0x00000000
        /*085c*/ 	.short	0x010a
        /*085e*/ 	.byte	0x05
	.zero		1


	//   ....[119]....
        /*0860*/ 	.word	0x000030f0
        /*0864*/ 	.word	0x000000ff
        /*0868*/ 	.word	0x00000000
        /*086c*/ 	.short	0x010a
        /*086e*/ 	.byte	0x05
	.zero		1


	//   ....[120]....
        /*0870*/ 	.word	0x00003180
        /*0874*/ 	.word	0x000000ff
        /*0878*/ 	.word	0x00000000
        /*087c*/ 	.short	0x010a
        /*087e*/ 	.byte	0x05
	.zero		1


	//   ....[121]....
        /*0880*/ 	.word	0x00003210
        /*0884*/ 	.word	0x000000ff
        /*0888*/ 	.word	0x00000000
        /*088c*/ 	.short	0x010a
        /*088e*/ 	.byte	0x05
	.zero		1


	//   ....[122]....
        /*0890*/ 	.word	0x000032a0
        /*0894*/ 	.word	0x000000ff
        /*0898*/ 	.word	0x00000000
        /*089c*/ 	.short	0x010a
        /*089e*/ 	.byte	0x05
	.zero		1


	//   ....[123]....
        /*08a0*/ 	.word	0x00003330
        /*08a4*/ 	.word	0x000000ff
        /*08a8*/ 	.word	0x00000000
        /*08ac*/ 	.short	0x010a
        /*08ae*/ 	.byte	0x05
	.zero		1


	//   ....[124]....
        /*08b0*/ 	.word	0x000033c0
        /*08b4*/ 	.word	0x000000ff
        /*08b8*/ 	.word	0x00000000
        /*08bc*/ 	.short	0x010a
        /*08be*/ 	.byte	0x05
	.zero		1


	//   ....[125]....
        /*08c0*/ 	.word	0x00003450
        /*08c4*/ 	.word	0x000000ff
        /*08c8*/ 	.word	0x00000000
        /*08cc*/ 	.short	0x010a
        /*08ce*/ 	.byte	0x05
	.zero		1


	//   ....[126]....
        /*08d0*/ 	.word	0x000034e0
        /*08d4*/ 	.word	0x000000ff
        /*08d8*/ 	.word	0x00000000
        /*08dc*/ 	.short	0x010a
        /*08de*/ 	.byte	0x05
	.zero		1


	//   ....[127]....
        /*08e0*/ 	.word	0x00003570
        /*08e4*/ 	.word	0x000000ff
        /*08e8*/ 	.word	0x00000000
        /*08ec*/ 	.short	0x010a
        /*08ee*/ 	.byte	0x05
	.zero		1


	//   ....[128]....
        /*08f0*/ 	.word	0x00003600
        /*08f4*/ 	.word	0x000000ff
        /*08f8*/ 	.word	0x00000000
        /*08fc*/ 	.short	0x010a
        /*08fe*/ 	.byte	0x05
	.zero		1


	//   ....[129]....
        /*0900*/ 	.word	0x00003690
        /*0904*/ 	.word	0x000000ff
        /*0908*/ 	.word	0x00000000
        /*090c*/ 	.short	0x010a
        /*090e*/ 	.byte	0x05
	.zero		1


	//   ....[130]....
        /*0910*/ 	.word	0x00003720
        /*0914*/ 	.word	0x000000ff
        /*0918*/ 	.word	0x00000000
        /*091c*/ 	.short	0x010a
        /*091e*/ 	.byte	0x05
	.zero		1


	//   ....[131]....
        /*0920*/ 	.word	0x000037b0
        /*0924*/ 	.word	0x000000ff
        /*0928*/ 	.word	0x00000000
        /*092c*/ 	.short	0x010a
        /*092e*/ 	.byte	0x05
	.zero		1


	//   ....[132]....
        /*0930*/ 	.word	0x00003840
        /*0934*/ 	.word	0x000000ff
        /*0938*/ 	.word	0x00000000
        /*093c*/ 	.short	0x010a
        /*093e*/ 	.byte	0x05
	.zero		1


	//   ....[133]....
        /*0940*/ 	.word	0x000038d0
        /*0944*/ 	.word	0x000000ff
        /*0948*/ 	.word	0x00000000
        /*094c*/ 	.short	0x010a
        /*094e*/ 	.byte	0x05
	.zero		1


	//   ....[134]....
        /*0950*/ 	.word	0x00003970
        /*0954*/ 	.word	0x00000000
        /*0958*/ 	.word	0x00000000
        /*095c*/ 	.short	0x010a
        /*095e*/ 	.byte	0xff
	.zero		1


	//   ....[135]....
        /*0960*/ 	.word	0x00003a90
        /*0964*/ 	.word	0x00000000
        /*0968*/ 	.word	0x000002b0
        /*096c*/ 	.short	0x010a
        /*096e*/ 	.byte	0xff
	.zero		1


	//   ....[136]....
        /*0970*/ 	.word	0x00003af0
        /*0974*/ 	.word	0x00000004
        /*0978*/ 	.word	0x00000000
        /*097c*/ 	.short	0x0101
        /*097e*/ 	.byte	0xff
	.zero		1


	//   ....[137]....
        /*0980*/ 	.word	0x00003b10
        /*0984*/ 	.word	0x000000ff
        /*0988*/ 	.word	0x00000260
        /*098c*/ 	.short	0x010a
        /*098e*/ 	.byte	0x05
	.zero		1


	//   ....[138]....
        /*0990*/ 	.word	0x00003c30
        /*0994*/ 	.word	0x00000000
        /*0998*/ 	.word	0x00000250
        /*099c*/ 	.short	0x010a
        /*099e*/ 	.byte	0xff
	.zero		1


	//   ....[139]....
        /*09a0*/ 	.word	0x00003d40
        /*09a4*/ 	.word	0x00000000
        /*09a8*/ 	.word	0x00000000
        /*09ac*/ 	.short	0x0101
        /*09ae*/ 	.byte	0xff
	.zero		1


	//   ....[140]....
        /*09b0*/ 	.word	0x00003dd0
        /*09b4*/ 	.word	0x000000ff
        /*09b8*/ 	.word	0x00000260
        /*09bc*/ 	.short	0x0106
        /*09be*/ 	.byte	0x05
	.zero		1


	//   ....[141]....
        /*09c0*/ 	.word	0x00003df0
        /*09c4*/ 	.word	0x000000ff
        /*09c8*/ 	.word	0x00000260
        /*09cc*/ 	.short	0x010a
        /*09ce*/ 	.byte	0x05
	.zero		1


	//   ....[142]....
        /*09d0*/ 	.word	0x00003e80
        /*09d4*/ 	.word	0x000000ff
        /*09d8*/ 	.word	0x00000260
        /*09dc*/ 	.short	0x0106
        /*09de*/ 	.byte	0x04
	.zero		1


	//   ....[143]....
        /*09e0*/ 	.word	0x00003ec0
        /*09e4*/ 	.word	0x00000000
        /*09e8*/ 	.word	0x00000260
        /*09ec*/ 	.short	0x010a
        /*09ee*/ 	.byte	0xff
	.zero		1


	//   ....[144]....
        /*09f0*/ 	.word	0x00004380
        /*09f4*/ 	.word	0x00000000
        /*09f8*/ 	.word	0x00000250
        /*09fc*/ 	.short	0x010a
        /*09fe*/ 	.byte	0xff
	.zero		1


	//   ....[145]....
        /*0a00*/ 	.word	0x00004480
        /*0a04*/ 	.word	0x00000003
        /*0a08*/ 	.word	0x00000000
        /*0a0c*/ 	.short	0x0101
        /*0a0e*/ 	.byte	0xff
	.zero		1


	//   ....[146]....
        /*0a10*/ 	.word	0x00004490
        /*0a14*/ 	.word	0x000000ff
        /*0a18*/ 	.word	0x00000000
        /*0a1c*/ 	.short	0x010a
        /*0a1e*/ 	.byte	0x04
	.zero		1


	//   ....[147]....
        /*0a20*/ 	.word	0x000044b0
        /*0a24*/ 	.word	0x000000ff
        /*0a28*/ 	.word	0x00000290
        /*0a2c*/ 	.short	0x010a
        /*0a2e*/ 	.byte	0x09
	.zero		1


	//   ....[148]....
        /*0a30*/ 	.word	0x000045f0
        /*0a34*/ 	.word	0x000000ff
        /*0a38*/ 	.word	0x00000000
        /*0a3c*/ 	.short	0x010a
        /*0a3e*/ 	.byte	0x07
	.zero		1


	//   ....[149]....
        /*0a40*/ 	.word	0x00004710
        /*0a44*/ 	.word	0x000000ff
        /*0a48*/ 	.word	0x00000000
        /*0a4c*/ 	.short	0x010a
        /*0a4e*/ 	.byte	0x04
	.zero		1


	//   ....[150]....
        /*0a50*/ 	.word	0x000048f0
        /*0a54*/ 	.word	0x000000ff
        /*0a58*/ 	.word	0x00000000
        /*0a5c*/ 	.short	0x010a
        /*0a5e*/ 	.byte	0x05
	.zero		1


	//   ....[151]....
        /*0a60*/ 	.word	0x00004980
        /*0a64*/ 	.word	0x000000ff
        /*0a68*/ 	.word	0x00000000
        /*0a6c*/ 	.short	0x010a
        /*0a6e*/ 	.byte	0x05
	.zero		1


	//   ....[152]....
        /*0a70*/ 	.word	0x00004a10
        /*0a74*/ 	.word	0x000000ff
        /*0a78*/ 	.word	0x00000000
        /*0a7c*/ 	.short	0x010a
        /*0a7e*/ 	.byte	0x05
	.zero		1


	//   ....[153]....
        /*0a80*/ 	.word	0x00004aa0
        /*0a84*/ 	.word	0x000000ff
        /*0a88*/ 	.word	0x00000000
        /*0a8c*/ 	.short	0x010a
        /*0a8e*/ 	.byte	0x07
	.zero		1


	//   ....[154]....
        /*0a90*/ 	.word	0x00004f00
        /*0a94*/ 	.word	0x00000000
        /*0a98*/ 	.word	0x00000250
        /*0a9c*/ 	.short	0x010a
        /*0a9e*/ 	.byte	0xff
	.zero		1


	//   ....[155]....
        /*0aa0*/ 	.word	0x00004fc0
        /*0aa4*/ 	.word	0x00000000
        /*0aa8*/ 	.word	0x00000000
        /*0aac*/ 	.short	0x0101
        /*0aae*/ 	.byte	0xff
	.zero		1


	//   ....[156]....
        /*0ab0*/ 	.word	0x000052e0
        /*0ab4*/ 	.word	0x000000ff
        /*0ab8*/ 	.word	0x00000248
        /*0abc*/ 	.short	0x010a
        /*0abe*/ 	.byte	0x07
	.zero		1


	//   ....[157]....
        /*0ac0*/ 	.word	0x000054d0
        /*0ac4*/ 	.word	0x000000ff
        /*0ac8*/ 	.word	0x00000230
        /*0acc*/ 	.short	0x010a
        /*0ace*/ 	.byte	0x07
	.zero		1


	//   ....[158]....
        /*0ad0*/ 	.word	0x000056a0
        /*0ad4*/ 	.word	0x000000ff
        /*0ad8*/ 	.word	0x00000220
        /*0adc*/ 	.short	0x010b
        /*0ade*/ 	.byte	0x07
	.zero		1


	//   ....[159]....
        /*0ae0*/ 	.word	0x00005710
        /*0ae4*/ 	.word	0x000000ff
        /*0ae8*/ 	.word	0x00000000
        /*0aec*/ 	.short	0x0101
        /*0aee*/ 	.byte	0x08
	.zero		1


	//   ....[160]....
        /*0af0*/ 	.word	0x00005740
        /*0af4*/ 	.word	0x000000ff
        /*0af8*/ 	.word	0x00000238
        /*0afc*/ 	.short	0x010a
        /*0afe*/ 	.byte	0x07
	.zero		1


	//   ....[161]....
        /*0b00*/ 	.word	0x00005950
        /*0b04*/ 	.word	0x000000ff
        /*0b08*/ 	.word	0x00000228
        /*0b0c*/ 	.short	0x010b
        /*0b0e*/ 	.byte	0x07
	.zero		1


	//   ....[162]....
        /*0b10*/ 	.word	0x00005970
        /*0b14*/ 	.word	0x000000ff
        /*0b18*/ 	.word	0x00000000
        /*0b1c*/ 	.short	0x0101
        /*0b1e*/ 	.byte	0x0d
	.zero		1


	//   ....[163]....
        /*0b20*/ 	.word	0x000059a0
        /*0b24*/ 	.word	0x000000ff
        /*0b28*/ 	.word	0x00000230
        /*0b2c*/ 	.short	0x010a
        /*0b2e*/ 	.byte	0x07
	.zero		1


	//   ....[164]....
        /*0b30*/ 	.word	0x000059e0
        /*0b34*/ 	.word	0x00000000
        /*0b38*/ 	.word	0x00000238
        /*0b3c*/ 	.short	0x010a
        /*0b3e*/ 	.byte	0xff
	.zero		1


	//   ....[165]....
        /*0b40*/ 	.word	0x00005d20
        /*0b44*/ 	.word	0x00000000
        /*0b48*/ 	.word	0x00000250
        /*0b4c*/ 	.short	0x010a
        /*0b4e*/ 	.byte	0xff
	.zero		1


	//   ....[166]....
        /*0b50*/ 	.word	0x00005e30
        /*0b54*/ 	.word	0x00000000
        /*0b58*/ 	.word	0x00000000
        /*0b5c*/ 	.short	0x0101
        /*0b5e*/ 	.byte	0xff
	.zero		1


	//   ....[167]....
        /*0b60*/ 	.word	0x00006880
        /*0b64*/ 	.word	0x00000000
        /*0b68*/ 	.word	0x00000220
        /*0b6c*/ 	.short	0x010a
        /*0b6e*/ 	.byte	0xff
	.zero		1


	//   ....[168]....
        /*0b70*/ 	.word	0x000068f0
        /*0b74*/ 	.word	0x00000071
        /*0b78*/ 	.word	0x00000270
        /*0b7c*/ 	.short	0x010a
        /*0b7e*/ 	.byte	0xff
	.zero		1


	//   ....[169]....
        /*0b80*/ 	.word	0x000069d0
        /*0b84*/ 	.word	0x00000000
        /*0b88*/ 	.word	0x00000220
        /*0b8c*/ 	.short	0x010a
        /*0b8e*/ 	.byte	0xff
	.zero		1


	//   ....[170]....
        /*0b90*/ 	.word	0x00006b10
        /*0b94*/ 	.word	0x00000000
        /*0b98*/ 	.word	0x00000000
        /*0b9c*/ 	.short	0x0101
        /*0b9e*/ 	.byte	0xff
	.zero		1


	//   ....[171]....
        /*0ba0*/ 	.word	0x00006b70
        /*0ba4*/ 	.word	0x00000071
        /*0ba8*/ 	.word	0x00000270
        /*0bac*/ 	.short	0x010a
        /*0bae*/ 	.byte	0xff
	.zero		1


	//   ....[172]....
        /*0bb0*/ 	.word	0x000076c0
        /*0bb4*/ 	.word	0x00000020
        /*0bb8*/ 	.word	0x00000220
        /*0bbc*/ 	.short	0x010a
        /*0bbe*/ 	.byte	0xff
	.zero		1


	//   ....[173]....
        /*0bc0*/ 	.word	0x00007780
        /*0bc4*/ 	.word	0x00000020
        /*0bc8*/ 	.word	0x00000220
        /*0bcc*/ 	.short	0x010a
        /*0bce*/ 	.byte	0xff
	.zero		1


	//   ....[174]....
        /*0bd0*/ 	.word	0x000078a0
        /*0bd4*/ 	.word	0x00000003
        /*0bd8*/ 	.word	0x00000000
        /*0bdc*/ 	.short	0x0101
        /*0bde*/ 	.byte	0xff
	.zero		1


	//   ....[175]....
        /*0be0*/ 	.word	0x00007ce0
        /*0be4*/ 	.word	0x000000ff
        /*0be8*/ 	.word	0x00000000
        /*0bec*/ 	.short	0x0101
        /*0bee*/ 	.byte	0x05
	.zero		1


	//   ....[176]....
        /*0bf0*/ 	.word	0x00008520
        /*0bf4*/ 	.word	0x00000003
        /*0bf8*/ 	.word	0x000002c0
        /*0bfc*/ 	.short	0x010a
        /*0bfe*/ 	.byte	0xff
	.zero		1


	//   ....[177]....
        /*0c00*/ 	.word	0x00008580
        /*0c04*/ 	.word	0x00000002
        /*0c08*/ 	.word	0x00000110
        /*0c0c*/ 	.short	0x010a
        /*0c0e*/ 	.byte	0xff
	.zero		1


	//   ....[178]....
        /*0c10*/ 	.word	0x000085e0
        /*0c14*/ 	.word	0x00000002
        /*0c18*/ 	.word	0x00000110
        /*0c1c*/ 	.short	0x010a
        /*0c1e*/ 	.byte	0xff
	.zero		1


	//   ....[179]....
        /*0c20*/ 	.word	0x00008630
        /*0c24*/ 	.word	0x00000002
        /*0c28*/ 	.word	0x00000250
        /*0c2c*/ 	.short	0x010a
        /*0c2e*/ 	.byte	0xff
	.zero		1


	//   ....[180]....
        /*0c30*/ 	.word	0x00008690
        /*0c34*/ 	.word	0x00000000
        /*0c38*/ 	.word	0x00000000
        /*0c3c*/ 	.short	0x010a
        /*0c3e*/ 	.byte	0xff
	.zero		1


	//   ....[181]....
        /*0c40*/ 	.word	0x000086f0
        /*0c44*/ 	.word	0x00000000
        /*0c48*/ 	.word	0x00000000
        /*0c4c*/ 	.short	0x010a
        /*0c4e*/ 	.byte	0xff
	.zero		1


	//   ....[182]....
        /*0c50*/ 	.word	0x00008750
        /*0c54*/ 	.word	0x00000000
        /*0c58*/ 	.word	0x00000000
        /*0c5c*/ 	.short	0x010a
        /*0c5e*/ 	.byte	0xff
	.zero		1


	//   ....[183]....
        /*0c60*/ 	.word	0x000087b0
        /*0c64*/ 	.word	0x00000000
        /*0c68*/ 	.word	0x00000000
        /*0c6c*/ 	.short	0x010a
        /*0c6e*/ 	.byte	0xff
	.zero		1


	//   ....[184]....
        /*0c70*/ 	.word	0x00008810
        /*0c74*/ 	.word	0x00000000
        /*0c78*/ 	.word	0x00000000
        /*0c7c*/ 	.short	0x010a
        /*0c7e*/ 	.byte	0xff
	.zero		1


	//   ....[185]....
        /*0c80*/ 	.word	0x00008870
        /*0c84*/ 	.word	0x00000000
        /*0c88*/ 	.word	0x00000000
        /*0c8c*/ 	.short	0x010a
        /*0c8e*/ 	.byte	0xff
	.zero		1


	//   ....[186]....
        /*0c90*/ 	.word	0x000088d0
        /*0c94*/ 	.word	0x00000000
        /*0c98*/ 	.word	0x00000000
        /*0c9c*/ 	.short	0x010a
        /*0c9e*/ 	.byte	0xff
	.zero		1


	//   ....[187]....
        /*0ca0*/ 	.word	0x00008930
        /*0ca4*/ 	.word	0x00000000
        /*0ca8*/ 	.word	0x00000000
        /*0cac*/ 	.short	0x010a
        /*0cae*/ 	.byte	0xff
	.zero		1


	//   ....[188]....
        /*0cb0*/ 	.word	0x00008990
        /*0cb4*/ 	.word	0x00000000
        /*0cb8*/ 	.word	0x00000000
        /*0cbc*/ 	.short	0x010a
        /*0cbe*/ 	.byte	0xff
	.zero		1


	//   ....[189]....
        /*0cc0*/ 	.word	0x000089f0
        /*0cc4*/ 	.word	0x00000000
        /*0cc8*/ 	.word	0x00000000
        /*0ccc*/ 	.short	0x010a
        /*0cce*/ 	.byte	0xff
	.zero		1


	//   ....[190]....
        /*0cd0*/ 	.word	0x00008a50
        /*0cd4*/ 	.word	0x00000000
        /*0cd8*/ 	.word	0x00000000
        /*0cdc*/ 	.short	0x010a
        /*0cde*/ 	.byte	0xff
	.zero		1


	//   ....[191]....
        /*0ce0*/ 	.word	0x00008ab0
        /*0ce4*/ 	.word	0x00000000
        /*0ce8*/ 	.word	0x00000000
        /*0cec*/ 	.short	0x010a
        /*0cee*/ 	.byte	0xff
	.zero		1


	//   ....[192]....
        /*0cf0*/ 	.word	0x00008b10
        /*0cf4*/ 	.word	0x00000000
        /*0cf8*/ 	.word	0x00000000
        /*0cfc*/ 	.short	0x010a
        /*0cfe*/ 	.byte	0xff
	.zero		1


	//   ....[193]....
        /*0d00*/ 	.word	0x00008b70
        /*0d04*/ 	.word	0x00000000
        /*0d08*/ 	.word	0x00000000
        /*0d0c*/ 	.short	0x010a
        /*0d0e*/ 	.byte	0xff
	.zero		1


	//   ....[194]....
        /*0d10*/ 	.word	0x00008bd0
        /*0d14*/ 	.word	0x00000000
        /*0d18*/ 	.word	0x00000000
        /*0d1c*/ 	.short	0x010a
        /*0d1e*/ 	.byte	0xff
	.zero		1


	//   ....[195]....
        /*0d20*/ 	.word	0x00008c30
        /*0d24*/ 	.word	0x00000000
        /*0d28*/ 	.word	0x00000000
        /*0d2c*/ 	.short	0x010a
        /*0d2e*/ 	.byte	0xff
	.zero		1


	//   ....[196]....
        /*0d30*/ 	.word	0x00008c90
        /*0d34*/ 	.word	0x00000000
        /*0d38*/ 	.word	0x00000000
        /*0d3c*/ 	.short	0x010a
        /*0d3e*/ 	.byte	0xff
	.zero		1


	//   ....[197]....
        /*0d40*/ 	.word	0x00008cf0
        /*0d44*/ 	.word	0x00000000
        /*0d48*/ 	.word	0x00000000
        /*0d4c*/ 	.short	0x010a
        /*0d4e*/ 	.byte	0xff
	.zero		1


	//   ....[198]....
        /*0d50*/ 	.word	0x00008d50
        /*0d54*/ 	.word	0x00000000
        /*0d58*/ 	.word	0x00000000
        /*0d5c*/ 	.short	0x010a
        /*0d5e*/ 	.byte	0xff
	.zero		1


	//   ....[199]....
        /*0d60*/ 	.word	0x00008db0
        /*0d64*/ 	.word	0x00000000
        /*0d68*/ 	.word	0x00000000
        /*0d6c*/ 	.short	0x010a
        /*0d6e*/ 	.byte	0xff
	.zero		1


	//   ....[200]....
        /*0d70*/ 	.word	0x00008e10
        /*0d74*/ 	.word	0x00000000
        /*0d78*/ 	.word	0x00000000
        /*0d7c*/ 	.short	0x010a
        /*0d7e*/ 	.byte	0xff
	.zero		1


	//   ....[201]....
        /*0d80*/ 	.word	0x00008e70
        /*0d84*/ 	.word	0x00000000
        /*0d88*/ 	.word	0x00000000
        /*0d8c*/ 	.short	0x010a
        /*0d8e*/ 	.byte	0xff
	.zero		1


	//   ....[202]....
        /*0d90*/ 	.word	0x00008ed0
        /*0d94*/ 	.word	0x00000000
        /*0d98*/ 	.word	0x00000000
        /*0d9c*/ 	.short	0x010a
        /*0d9e*/ 	.byte	0xff
	.zero		1


	//   ....[203]....
        /*0da0*/ 	.word	0x00008f30
        /*0da4*/ 	.word	0x00000000
        /*0da8*/ 	.word	0x00000000
        /*0dac*/ 	.short	0x010a
        /*0dae*/ 	.byte	0xff
	.zero		1


	//   ....[204]....
        /*0db0*/ 	.word	0x00008f90
        /*0db4*/ 	.word	0x00000000
        /*0db8*/ 	.word	0x00000000
        /*0dbc*/ 	.short	0x010a
        /*0dbe*/ 	.byte	0xff
	.zero		1


	//   ....[205]....
        /*0dc0*/ 	.word	0x00008ff0
        /*0dc4*/ 	.word	0x00000000
        /*0dc8*/ 	.word	0x00000000
        /*0dcc*/ 	.short	0x010a
        /*0dce*/ 	.byte	0xff
	.zero		1


	//   ....[206]....
        /*0dd0*/ 	.word	0x00009050
        /*0dd4*/ 	.word	0x00000000
        /*0dd8*/ 	.word	0x00000000
        /*0ddc*/ 	.short	0x010a
        /*0dde*/ 	.byte	0xff
	.zero		1


	//   ....[207]....
        /*0de0*/ 	.word	0x000090b0
        /*0de4*/ 	.word	0x00000000
        /*0de8*/ 	.word	0x00000000
        /*0dec*/ 	.short	0x010a
        /*0dee*/ 	.byte	0xff
	.zero		1


	//   ....[208]....
        /*0df0*/ 	.word	0x00009110
        /*0df4*/ 	.word	0x00000000
        /*0df8*/ 	.word	0x00000000
        /*0dfc*/ 	.short	0x010a
        /*0dfe*/ 	.byte	0xff
	.zero		1


	//   ....[209]....
        /*0e00*/ 	.word	0x00009170
        /*0e04*/ 	.word	0x00000000
        /*0e08*/ 	.word	0x00000000
        /*0e0c*/ 	.short	0x010a
        /*0e0e*/ 	.byte	0xff
	.zero		1


	//   ....[210]....
        /*0e10*/ 	.word	0x000091d0
        /*0e14*/ 	.word	0x00000000
        /*0e18*/ 	.word	0x00000000
        /*0e1c*/ 	.short	0x010a
        /*0e1e*/ 	.byte	0xff
	.zero		1


	//   ....[211]....
        /*0e20*/ 	.word	0x00009230
        /*0e24*/ 	.word	0x00000000
        /*0e28*/ 	.word	0x00000000
        /*0e2c*/ 	.short	0x010a
        /*0e2e*/ 	.byte	0xff
	.zero		1


	//   ....[212]....
        /*0e30*/ 	.word	0x00009290
        /*0e34*/ 	.word	0x00000000
        /*0e38*/ 	.word	0x00000000
        /*0e3c*/ 	.short	0x010a
        /*0e3e*/ 	.byte	0xff
	.zero		1


	//   ....[213]....
        /*0e40*/ 	.word	0x000092e0
        /*0e44*/ 	.word	0x00000000
        /*0e48*/ 	.word	0x000002b0
        /*0e4c*/ 	.short	0x010a
        /*0e4e*/ 	.byte	0xff
	.zero		1


	//   ....[214]....
        /*0e50*/ 	.word	0x00009340
        /*0e54*/ 	.word	0x00000000
        /*0e58*/ 	.word	0x00000260
        /*0e5c*/ 	.short	0x010a
        /*0e5e*/ 	.byte	0xff
	.zero		1


	//   ....[215]....
        /*0e60*/ 	.word	0x00009390
        /*0e64*/ 	.word	0x00000000
        /*0e68*/ 	.word	0x00000250
        /*0e6c*/ 	.short	0x010a
        /*0e6e*/ 	.byte	0xff
	.zero		1


	//   ....[216]....
        /*0e70*/ 	.word	0x000093f0
        /*0e74*/ 	.word	0x00000000
        /*0e78*/ 	.word	0x00000260
        /*0e7c*/ 	.short	0x010a
        /*0e7e*/ 	.byte	0xff
	.zero		1


	//   ....[217]....
        /*0e80*/ 	.word	0x00009440
        /*0e84*/ 	.word	0x00000000
        /*0e88*/ 	.word	0x00000250
        /*0e8c*/ 	.short	0x010a
        /*0e8e*/ 	.byte	0xff
	.zero		1


	//   ....[218]....
        /*0e90*/ 	.word	0x000094a0
        /*0e94*/ 	.word	0x00000003
        /*0e98*/ 	.word	0x00000290
        /*0e9c*/ 	.short	0x010a
        /*0e9e*/ 	.byte	0xff
	.zero		1


	//   ....[219]....
        /*0ea0*/ 	.word	0x00009500
        /*0ea4*/ 	.word	0x00000000
        /*0ea8*/ 	.word	0x00000000
        /*0eac*/ 	.short	0x010a
        /*0eae*/ 	.byte	0xff
	.zero		1


	//   ....[220]....
        /*0eb0*/ 	.word	0x00009560
        /*0eb4*/ 	.word	0x00000000
        /*0eb8*/ 	.word	0x00000000
        /*0ebc*/ 	.short	0x010a
        /*0ebe*/ 	.byte	0xff
	.zero		1


	//   ....[221]....
        /*0ec0*/ 	.word	0x000095c0
        /*0ec4*/ 	.word	0x00000000
        /*0ec8*/ 	.word	0x00000000
        /*0ecc*/ 	.short	0x010a
        /*0ece*/ 	.byte	0xff
	.zero		1


	//   ....[222]....
        /*0ed0*/ 	.word	0x00009620
        /*0ed4*/ 	.word	0x00000000
        /*0ed8*/ 	.word	0x00000000
        /*0edc*/ 	.short	0x010a
        /*0ede*/ 	.byte	0xff
	.zero		1


	//   ....[223]....
        /*0ee0*/ 	.word	0x00009680
        /*0ee4*/ 	.word	0x00000000
        /*0ee8*/ 	.word	0x00000000
        /*0eec*/ 	.short	0x010a
        /*0eee*/ 	.byte	0xff
	.zero		1


	//   ....[224]....
        /*0ef0*/ 	.word	0x000096d0
        /*0ef4*/ 	.word	0x00000000
        /*0ef8*/ 	.word	0x00000250
        /*0efc*/ 	.short	0x010a
        /*0efe*/ 	.byte	0xff
	.zero		1


	//   ....[225]....
        /*0f00*/ 	.word	0x00009730
        /*0f04*/ 	.word	0x00000000
        /*0f08*/ 	.word	0x00000248
        /*0f0c*/ 	.short	0x010a
        /*0f0e*/ 	.byte	0xff
	.zero		1


	//   ....[226]....
        /*0f10*/ 	.word	0x00009790
        /*0f14*/ 	.word	0x00000003
        /*0f18*/ 	.word	0x00000230
        /*0f1c*/ 	.short	0x010a
        /*0f1e*/ 	.byte	0xff
	.zero		1


	//   ....[227]....
        /*0f20*/ 	.word	0x000097f0
        /*0f24*/ 	.word	0x00000003
        /*0f28*/ 	.word	0x00000238
        /*0f2c*/ 	.short	0x010a
        /*0f2e*/ 	.byte	0xff
	.zero		1


	//   ....[228]....
        /*0f30*/ 	.word	0x00009850
        /*0f34*/ 	.word	0x00000000
        /*0f38*/ 	.word	0x00000230
        /*0f3c*/ 	.short	0x010a
        /*0f3e*/ 	.byte	0xff
	.zero		1


	//   ....[229]....
        /*0f40*/ 	.word	0x000098a0
        /*0f44*/ 	.word	0x00000000
        /*0f48*/ 	.word	0x00000250
        /*0f4c*/ 	.short	0x010a
        /*0f4e*/ 	.byte	0xff
	.zero		1


	//   ....[230]....
        /*0f50*/ 	.word	0x000098f0
        /*0f54*/ 	.word	0x00000000
        /*0f58*/ 	.word	0x00000220
        /*0f5c*/ 	.short	0x010a
        /*0f5e*/ 	.byte	0xff
	.zero		1


	//   ....[231]....
        /*0f60*/ 	.word	0x00009940
        /*0f64*/ 	.word	0x00000071
        /*0f68*/ 	.word	0x00000270
        /*0f6c*/ 	.short	0x010a
        /*0f6e*/ 	.byte	0xff
	.zero		1


	//   ....[232]....
        /*0f70*/ 	.word	0x00009990
        /*0f74*/ 	.word	0x00000020
        /*0f78*/ 	.word	0x00000220
        /*0f7c*/ 	.short	0x010a
        /*0f7e*/ 	.byte	0xff
	.zero		1


	//----- nvinfo : EIATTR_NUM_MBARRIERS
	.align		4
.L_47:
        /*0f80*/ 	.byte	0x03, 0x38
        /*0f82*/ 	.short	0x005a


	//----- nvinfo : EIATTR_EXIT_INSTR_OFFSETS
	.align		4
        /*0f84*/ 	.byte	0x04, 0x1c
        /*0f86*/ 	.short	(.L_49 - .L_48)


	//   ....[0]....
.L_48:
        /*0f88*/ 	.word	0x000039a0


	//   ....[1]....
        /*0f8c*/ 	.word	0x00003e90


	//   ....[2]....
        /*0f90*/ 	.word	0x00003ef0


	//   ....[3]....
        /*0f94*/ 	.word	0x00004d00


	//   ....[4]....
        /*0f98*/ 	.word	0x00005a10


	//   ....[5]....
        /*0f9c*/ 	.word	0x00005a50


	//   ....[6]....
        /*0fa0*/ 	.word	0x00008510


	//----- nvinfo : EIATTR_MAX_THREADS
	.align		4
.L_49:
        /*0fa4*/ 	.byte	0x04, 0x05
        /*0fa6*/ 	.short	(.L_51 - .L_50)
.L_50:
        /*0fa8*/ 	.word	0x00000100
        /*0fac*/ 	.word	0x00000001
        /*0fb0*/ 	.word	0x00000001


	//----- nvinfo : EIATTR_CRS_STACK_SIZE
	.align		4
.L_51:
        /*0fb4*/ 	.byte	0x04, 0x1e
        /*0fb6*/ 	.short	(.L_53 - .L_52)
.L_52:
        /*0fb8*/ 	.word	0x00000000


	//----- nvinfo : EIATTR_CBANK_PARAM_SIZE
	.align		4
.L_53:
        /*0fbc*/ 	.byte	0x03, 0x19
        /*0fbe*/ 	.short	0x0800


	//----- nvinfo : EIATTR_PARAM_CBANK
	.align		4
        /*0fc0*/ 	.byte	0x04, 0x0a
        /*0fc2*/ 	.short	(.L_55 - .L_54)
	.align		4
.L_54:
        /*0fc4*/ 	.word	index@(.nv.constant0._ZN7cutlass13device_kernelINS_4gemm6kernel13GemmUniversalIN4cute5tupleIJiiiiEEENS1_10collective13CollectiveMmaINS1_35MainloopSm100TmaUmmaWarpSpecializedILi34ELi2ELi4ENS5_IJNS4_1CILi1EEESB_SB_EEEEENS5_IJNSA_ILi64EEENSA_ILi128EEENSA_ILi32EEEEEENS_12float_e4m3_tENS5_IJSB_llEEESI_SJ_NS4_8TiledMMAINS4_8MMA_AtomIJNS4_10MMA_TraitsINS4_19SM100_MMA_F8F6F4_SSEJSI_SI_fSE_SF_NS4_17integral_constantINS4_4UMMA5MajorELSQ_1EEESR_NSO_INSP_7ScaleInELSS_0EEEST_EEEEEENS4_6LayoutISC_NS5_IJNSA_ILi0EEESX_SX_EEEEENS5_IJNS4_10UnderscoreES10_S10_EEEEENS4_13SM90_TMA_LOADENS4_14ComposedLayoutINS4_7SwizzleILi2ELi4ELi3EEENS4_18smem_ptr_flag_bitsILi8EEENSW_INS5_IJSE_NSA_ILi8EEEEEENS5_IJSB_SE_EEEEEEEvNS4_8identityES13_NS14_INS15_ILi3ELi4ELi3EEES18_NSW_INS5_IJSF_S19_EEENS5_IJSB_SF_EEEEEEEvS1E_EENS_8epilogue10collective18CollectiveEpilogueINS1L_23Sm100TmaWarpSpecializedILi2ELi2ELi32ELb0ELb0EEEJSH_NS5_IJNSW_ISE_SB_EES1Q_EEESI_NS5_IJlSB_lEEESI_S1S_NS1L_6fusion15FusionCallbacksIS1P_NS1T_17LinearCombinationISI_fSI_fLNS_15FloatRoundStyleE2EEESH_S1R_JEEENS4_5SM1004TMEM4LOAD26SM100_TMEM_LOAD_16dp32b32xES13_NS14_IS16_S18_NSW_INS5_IJS19_SE_EEENS5_IJSE_SB_EEEEEEENS4_39AutoVectorizingCopyWithAssumedAlignmentILi128EEENS4_14SM90_TMA_STOREES26_S28_S28_EEEvvEEEEvNT_6ParamsE)
        /*0fc8*/ 	.short	0x0380
        /*0fca*/ 	.short	0x0800


	//----- nvinfo : EIATTR_SW_WAR
	.align		4
.L_55:
        /*0fcc*/ 	.byte	0x04, 0x36
        /*0fce*/ 	.short	(.L_57 - .L_56)
.L_56:
        /*0fd0*/ 	.word	0x00000008
.L_57:


//--------------------- .nv.callgraph             --------------------------
	.section	.nv.callgraph,"",@"SHT_CUDA_CALLGRAPH"
	.align	4
	.sectionentsize	8
	.align		4
        /*0000*/ 	.word	0x00000000
	.align		4
        /*0004*/ 	.word	0xffffffff
	.align		4
        /*0008*/ 	.word	index@(_ZN7cutlass13device_kernelINS_4gemm6kernel13GemmUniversalIN4cute5tupleIJiiiiEEENS1_10collective13CollectiveMmaINS1_35MainloopSm100TmaUmmaWarpSpecializedILi34ELi2ELi4ENS5_IJNS4_1CILi1EEESB_SB_EEEEENS5_IJNSA_ILi64EEENSA_ILi128EEENSA_ILi32EEEEEENS_12float_e4m3_tENS5_IJSB_llEEESI_SJ_NS4_8TiledMMAINS4_8MMA_AtomIJNS4_10MMA_TraitsINS4_19SM100_MMA_F8F6F4_SSEJSI_SI_fSE_SF_NS4_17integral_constantINS4_4UMMA5MajorELSQ_1EEESR_NSO_INSP_7ScaleInELSS_0EEEST_EEEEEENS4_6LayoutISC_NS5_IJNSA_ILi0EEESX_SX_EEEEENS5_IJNS4_10UnderscoreES10_S10_EEEEENS4_13SM90_TMA_LOADENS4_14ComposedLayoutINS4_7SwizzleILi2ELi4ELi3EEENS4_18smem_ptr_flag_bitsILi8EEENSW_INS5_IJSE_NSA_ILi8EEEEEENS5_IJSB_SE_EEEEEEEvNS4_8identityES13_NS14_INS15_ILi3ELi4ELi3EEES18_NSW_INS5_IJSF_S19_EEENS5_IJSB_SF_EEEEEEEvS1E_EENS_8epilogue10collective18CollectiveEpilogueINS1L_23Sm100TmaWarpSpecializedILi2ELi2ELi32ELb0ELb0EEEJSH_NS5_IJNSW_ISE_SB_EES1Q_EEESI_NS5_IJlSB_lEEESI_S1S_NS1L_6fusion15FusionCallbacksIS1P_NS1T_17LinearCombinationISI_fSI_fLNS_15FloatRoundStyleE2EEESH_S1R_JEEENS4_5SM1004TMEM4LOAD26SM100_TMEM_LOAD_16dp32b32xES13_NS14_IS16_S18_NSW_INS5_IJS19_SE_EEENS5_IJSE_SB_EEEEEEENS4_39AutoVectorizingCopyWithAssumedAlignmentILi128EEENS4_14SM90_TMA_STOREES26_S28_S28_EEEvvEEEEvNT_6ParamsE)
	.align		4
        /*000c*/ 	.word	index@(__assertfail)
	.align		4
        /*0010*/ 	.word	0x00000000
	.align		4
        /*0014*/ 	.word	0xfffffffe
	.align		4
        /*0018*/ 	.word	0x00000000
	.align		4
        /*001c*/ 	.word	0xfffffffd
	.align		4
        /*0020*/ 	.word	0x00000000
	.align		4
        /*0024*/ 	.word	0xfffffffc


//--------------------- .nv.constant4             --------------------------
	.section	.nv.constant4,"a",@progbits
	.align	8
	.align		8
.nv.constant4:
        /*0000*/ 	.dword	__assertfail
	.align		8
        /*0008*/ 	.dword	__unnamed_1
	.align		8
        /*0010*/ 	.dword	__unnamed_2
	.align		8
        /*0018*/ 	.dword	_ZN40_INTERNAL_c5404b03_4_k_cu_2e03c993_293414cuda3std3__45__cpo5beginE
	.align		8
        /*0020*/ 	.dword	_ZN40_INTERNAL_c5404b03_4_k_cu_2e03c993_293414cuda3std3__45__cpo3endE
	.align		8
        /*0028*/ 	.dword	_ZN40_INTERNAL_c5404b03_4_k_cu_2e03c993_293414cuda3std3__45__cpo6cbeginE
	.align		8
        /*0030*/ 	.dword	_ZN40_INTERNAL_c5404b03_4_k_cu_2e03c993_293414cuda3std3__45__cpo4cendE
	.align		8
        /*0038*/ 	.dword	_ZN40_INTERNAL_c5404b03_4_k_cu_2e03c993_293414cuda3std3__442_GLOBAL__N__c5404b03_4_k_cu_2e03c993_293416ignoreE
	.align		8
        /*0040*/ 	.dword	_ZN40_INTERNAL_c5404b03_4_k_cu_2e03c993_293414cuda3std3__419piecewise_constructE
	.align		8
        /*0048*/ 	.dword	_ZN40_INTERNAL_c5404b03_4_k_cu_2e03c993_293414cuda3std3__48in_placeE
	.align		8
        /*0050*/ 	.dword	_ZN40_INTERNAL_c5404b03_4_k_cu_2e03c993_293414cuda3std6ranges3__45__cpo4swapE
	.align		8
        /*0058*/ 	.dword	_ZN40_INTERNAL_c5404b03_4_k_cu_2e03c993_293414cuda3std6ranges3__45__cpo9iter_moveE
	.align		8
        /*0060*/ 	.dword	_ZN40_INTERNAL_c5404b03_4_k_cu_2e03c993_293414cute7productE
	.align		8
        /*0068*/ 	.dword	_ZN40_INTERNAL_c5404b03_4_k_cu_2e03c993_293414cute1_E
	.align		8
        /*0070*/ 	.dword	$str$25
	.align		8
        /*0078*/ 	.dword	$str$26
	.align		8
        /*0080*/ 	.dword	$str$27
	.align		8
        /*0088*/ 	.dword	$str$28


//--------------------- .text._ZN7cutlass13device_kernelINS_4gemm6kernel13GemmUniversalIN4cute5tupleIJiiiiEEENS1_10collective13CollectiveMmaINS1_35MainloopSm100TmaUmmaWarpSpecializedILi34ELi2ELi4ENS5_IJNS4_1CILi1EEESB_SB_EEEEENS5_IJNSA_ILi64EEENSA_ILi128EEENSA_ILi32EEEEEENS_12float_e4m3_tENS5_IJSB_llEEESI_SJ_NS4_8TiledMMAINS4_8MMA_AtomIJNS4_10MMA_TraitsINS4_19SM100_MMA_F8F6F4_SSEJSI_SI_fSE_SF_NS4_17integral_constantINS4_4UMMA5MajorELSQ_1EEESR_NSO_INSP_7ScaleInELSS_0EEEST_EEEEEENS4_6LayoutISC_NS5_IJNSA_ILi0EEESX_SX_EEEEENS5_IJNS4_10UnderscoreES10_S10_EEEEENS4_13SM90_TMA_LOADENS4_14ComposedLayoutINS4_7SwizzleILi2ELi4ELi3EEENS4_18smem_ptr_flag_bitsILi8EEENSW_INS5_IJSE_NSA_ILi8EEEEEENS5_IJSB_SE_EEEEEEEvNS4_8identityES13_NS14_INS15_ILi3ELi4ELi3EEES18_NSW_INS5_IJSF_S19_EEENS5_IJSB_SF_EEEEEEEvS1E_EENS_8epilogue10collective18CollectiveEpilogueINS1L_23Sm100TmaWarpSpecializedILi2ELi2ELi32ELb0ELb0EEEJSH_NS5_IJNSW_ISE_SB_EES1Q_EEESI_NS5_IJlSB_lEEESI_S1S_NS1L_6fusion15FusionCallbacksIS1P_NS1T_17LinearCombinationISI_fSI_fLNS_15FloatRoundStyleE2EEESH_S1R_JEEENS4_5SM1004TMEM4LOAD26SM100_TMEM_LOAD_16dp32b32xES13_NS14_IS16_S18_NSW_INS5_IJS19_SE_EEENS5_IJSE_SB_EEEEEEENS4_39AutoVectorizingCopyWithAssumedAlignmentILi128EEENS4_14SM90_TMA_STOREES26_S28_S28_EEEvvEEEEvNT_6ParamsE --------------------------
	.section	.text._ZN7cutlass13device_kernelINS_4gemm6kernel13GemmUniversalIN4cute5tupleIJiiiiEEENS1_10collective13CollectiveMmaINS1_35MainloopSm100TmaUmmaWarpSpecializedILi34ELi2ELi4ENS5_IJNS4_1CILi1EEESB_SB_EEEEENS5_IJNSA_ILi64EEENSA_ILi128EEENSA_ILi32EEEEEENS_12float_e4m3_tENS5_IJSB_llEEESI_SJ_NS4_8TiledMMAINS4_8MMA_AtomIJNS4_10MMA_TraitsINS4_19SM100_MMA_F8F6F4_SSEJSI_SI_fSE_SF_NS4_17integral_constantINS4_4UMMA5MajorELSQ_1EEESR_NSO_INSP_7ScaleInELSS_0EEEST_EEEEEENS4_6LayoutISC_NS5_IJNSA_ILi0EEESX_SX_EEEEENS5_IJNS4_10UnderscoreES10_S10_EEEEENS4_13SM90_TMA_LOADENS4_14ComposedLayoutINS4_7SwizzleILi2ELi4ELi3EEENS4_18smem_ptr_flag_bitsILi8EEENSW_INS5_IJSE_NSA_ILi8EEEEEENS5_IJSB_SE_EEEEEEEvNS4_8identityES13_NS14_INS15_ILi3ELi4ELi3EEES18_NSW_INS5_IJSF_S19_EEENS5_IJSB_SF_EEEEEEEvS1E_EENS_8epilogue10collective18CollectiveEpilogueINS1L_23Sm100TmaWarpSpecializedILi2ELi2ELi32ELb0ELb0EEEJSH_NS5_IJNSW_ISE_SB_EES1Q_EEESI_NS5_IJlSB_lEEESI_S1S_NS1L_6fusion15FusionCallbacksIS1P_NS1T_17LinearCombinationISI_fSI_fLNS_15FloatRoundStyleE2EEESH_S1R_JEEENS4_5SM1004TMEM4LOAD26SM100_TMEM_LOAD_16dp32b32xES13_NS14_IS16_S18_NSW_INS5_IJS19_SE_EEENS5_IJSE_SB_EEEEEEENS4_39AutoVectorizingCopyWithAssumedAlignmentILi128EEENS4_14SM90_TMA_STOREES26_S28_S28_EEEvvEEEEvNT_6ParamsE,"ax",@progbits
	.align	128
.text._ZN7cutlass13device_kernelINS_4gemm6kernel13GemmUniversalIN4cute5tupleIJiiiiEEENS1_10collective13CollectiveMmaINS1_35MainloopSm100TmaUmmaWarpSpecializedILi34ELi2ELi4ENS5_IJNS4_1CILi1EEESB_SB_EEEEENS5_IJNSA_ILi64EEENSA_ILi128EEENSA_ILi32EEEEEENS_12float_e4m3_tENS5_IJSB_llEEESI_SJ_NS4_8TiledMMAINS4_8MMA_AtomIJNS4_10MMA_TraitsINS4_19SM100_MMA_F8F6F4_SSEJSI_SI_fSE_SF_NS4_17integral_constantINS4_4UMMA5MajorELSQ_1EEESR_NSO_INSP_7ScaleInELSS_0EEEST_EEEEEENS4_6LayoutISC_NS5_IJNSA_ILi0EEESX_SX_EEEEENS5_IJNS4_10UnderscoreES10_S10_EEEEENS4_13SM90_TMA_LOADENS4_14ComposedLayoutINS4_7SwizzleILi2ELi4ELi3EEENS4_18smem_ptr_flag_bitsILi8EEENSW_INS5_IJSE_NSA_ILi8EEEEEENS5_IJSB_SE_EEEEEEEvNS4_8identityES13_NS14_INS15_ILi3ELi4ELi3EEES18_NSW_INS5_IJSF_S19_EEENS5_IJSB_SF_EEEEEEEvS1E_EENS_8epilogue10collective18CollectiveEpilogueINS1L_23Sm100TmaWarpSpecializedILi2ELi2ELi32ELb0ELb0EEEJSH_NS5_IJNSW_ISE_SB_EES1Q_EEESI_NS5_IJlSB_lEEESI_S1S_NS1L_6fusion15FusionCallbacksIS1P_NS1T_17LinearCombinationISI_fSI_fLNS_15FloatRoundStyleE2EEESH_S1R_JEEENS4_5SM1004TMEM4LOAD26SM100_TMEM_LOAD_16dp32b32xES13_NS14_IS16_S18_NSW_INS5_IJS19_SE_EEENS5_IJSE_SB_EEEEEEENS4_39AutoVectorizingCopyWithAssumedAlignmentILi128EEENS4_14SM90_TMA_STOREES26_S28_S28_EEEvvEEEEvNT_6ParamsE:
        .type           _ZN7cutlass13device_kernelINS_4gemm6kernel13GemmUniversalIN4cute5tupleIJiiiiEEENS1_10collective13CollectiveMmaINS1_35MainloopSm100TmaUmmaWarpSpecializedILi34ELi2ELi4ENS5_IJNS4_1CILi1EEESB_SB_EEEEENS5_IJNSA_ILi64EEENSA_ILi128EEENSA_ILi32EEEEEENS_12float_e4m3_tENS5_IJSB_llEEESI_SJ_NS4_8TiledMMAINS4_8MMA_AtomIJNS4_10MMA_TraitsINS4_19SM100_MMA_F8F6F4_SSEJSI_SI_fSE_SF_NS4_17integral_constantINS4_4UMMA5MajorELSQ_1EEESR_NSO_INSP_7ScaleInELSS_0EEEST_EEEEEENS4_6LayoutISC_NS5_IJNSA_ILi0EEESX_SX_EEEEENS5_IJNS4_10UnderscoreES10_S10_EEEEENS4_13SM90_TMA_LOADENS4_14ComposedLayoutINS4_7SwizzleILi2ELi4ELi3EEENS4_18smem_ptr_flag_bitsILi8EEENSW_INS5_IJSE_NSA_ILi8EEEEEENS5_IJSB_SE_EEEEEEEvNS4_8identityES13_NS14_INS15_ILi3ELi4ELi3EEES18_NSW_INS5_IJSF_S19_EEENS5_IJSB_SF_EEEEEEEvS1E_EENS_8epilogue10collective18CollectiveEpilogueINS1L_23Sm100TmaWarpSpecializedILi2ELi2ELi32ELb0ELb0EEEJSH_NS5_IJNSW_ISE_SB_EES1Q_EEESI_NS5_IJlSB_lEEESI_S1S_NS1L_6fusion15FusionCallbacksIS1P_NS1T_17LinearCombinationISI_fSI_fLNS_15FloatRoundStyleE2EEESH_S1R_JEEENS4_5SM1004TMEM4LOAD26SM100_TMEM_LOAD_16dp32b32xES13_NS14_IS16_S18_NSW_INS5_IJS19_SE_EEENS5_IJSE_SB_EEEEEEENS4_39AutoVectorizingCopyWithAssumedAlignmentILi128EEENS4_14SM90_TMA_STOREES26_S28_S28_EEEvvEEEEvNT_6ParamsE,@function
        .size           _ZN7cutlass13device_kernelINS_4gemm6kernel13GemmUniversalIN4cute5tupleIJiiiiEEENS1_10collective13CollectiveMmaINS1_35MainloopSm100TmaUmmaWarpSpecializedILi34ELi2ELi4ENS5_IJNS4_1CILi1EEESB_SB_EEEEENS5_IJNSA_ILi64EEENSA_ILi128EEENSA_ILi32EEEEEENS_12float_e4m3_tENS5_IJSB_llEEESI_SJ_NS4_8TiledMMAINS4_8MMA_AtomIJNS4_10MMA_TraitsINS4_19SM100_MMA_F8F6F4_SSEJSI_SI_fSE_SF_NS4_17integral_constantINS4_4UMMA5MajorELSQ_1EEESR_NSO_INSP_7ScaleInELSS_0EEEST_EEEEEENS4_6LayoutISC_NS5_IJNSA_ILi0EEESX_SX_EEEEENS5_IJNS4_10UnderscoreES10_S10_EEEEENS4_13SM90_TMA_LOADENS4_14ComposedLayoutINS4_7SwizzleILi2ELi4ELi3EEENS4_18smem_ptr_flag_bitsILi8EEENSW_INS5_IJSE_NSA_ILi8EEEEEENS5_IJSB_SE_EEEEEEEvNS4_8identityES13_NS14_INS15_ILi3ELi4ELi3EEES18_NSW_INS5_IJSF_S19_EEENS5_IJSB_SF_EEEEEEEvS1E_EENS_8epilogue10collective18CollectiveEpilogueINS1L_23Sm100TmaWarpSpecializedILi2ELi2ELi32ELb0ELb0EEEJSH_NS5_IJNSW_ISE_SB_EES1Q_EEESI_NS5_IJlSB_lEEESI_S1S_NS1L_6fusion15FusionCallbacksIS1P_NS1T_17LinearCombinationISI_fSI_fLNS_15FloatRoundStyleE2EEESH_S1R_JEEENS4_5SM1004TMEM4LOAD26SM100_TMEM_LOAD_16dp32b32xES13_NS14_IS16_S18_NSW_INS5_IJS19_SE_EEENS5_IJSE_SB_EEEEEEENS4_39AutoVectorizingCopyWithAssumedAlignmentILi128EEENS4_14SM90_TMA_STOREES26_S28_S28_EEEvvEEEEvNT_6ParamsE,(.L_x_233 - _ZN7cutlass13device_kernelINS_4gemm6kernel13GemmUniversalIN4cute5tupleIJiiiiEEENS1_10collective13CollectiveMmaINS1_35MainloopSm100TmaUmmaWarpSpecializedILi34ELi2ELi4ENS5_IJNS4_1CILi1EEESB_SB_EEEEENS5_IJNSA_ILi64EEENSA_ILi128EEENSA_ILi32EEEEEENS_12float_e4m3_tENS5_IJSB_llEEESI_SJ_NS4_8TiledMMAINS4_8MMA_AtomIJNS4_10MMA_TraitsINS4_19SM100_MMA_F8F6F4_SSEJSI_SI_fSE_SF_NS4_17integral_constantINS4_4UMMA5MajorELSQ_1EEESR_NSO_INSP_7ScaleInELSS_0EEEST_EEEEEENS4_6LayoutISC_NS5_IJNSA_ILi0EEESX_SX_EEEEENS5_IJNS4_10UnderscoreES10_S10_EEEEENS4_13SM90_TMA_LOADENS4_14ComposedLayoutINS4_7SwizzleILi2ELi4ELi3EEENS4_18smem_ptr_flag_bitsILi8EEENSW_INS5_IJSE_NSA_ILi8EEEEEENS5_IJSB_SE_EEEEEEEvNS4_8identityES13_NS14_INS15_ILi3ELi4ELi3EEES18_NSW_INS5_IJSF_S19_EEENS5_IJSB_SF_EEEEEEEvS1E_EENS_8epilogue10collective18CollectiveEpilogueINS1L_23Sm100TmaWarpSpecializedILi2ELi2ELi32ELb0ELb0EEEJSH_NS5_IJNSW_ISE_SB_EES1Q_EEESI_NS5_IJlSB_lEEESI_S1S_NS1L_6fusion15FusionCallbacksIS1P_NS1T_17LinearCombinationISI_fSI_fLNS_15FloatRoundStyleE2EEESH_S1R_JEEENS4_5SM1004TMEM4LOAD26SM100_TMEM_LOAD_16dp32b32xES13_NS14_IS16_S18_NSW_INS5_IJS19_SE_EEENS5_IJSE_SB_EEEEEEENS4_39AutoVectorizingCopyWithAssumedAlignmentILi128EEENS4_14SM90_TMA_STOREES26_S28_S28_EEEvvEEEEvNT_6ParamsE)
        .other          _ZN7cutlass13device_kernelINS_4gemm6kernel13GemmUniversalIN4cute5tupleIJiiiiEEENS1_10collective13CollectiveMmaINS1_35MainloopSm100TmaUmmaWarpSpecializedILi34ELi2ELi4ENS5_IJNS4_1CILi1EEESB_SB_EEEEENS5_IJNSA_ILi64EEENSA_ILi128EEENSA_ILi32EEEEEENS_12float_e4m3_tENS5_IJSB_llEEESI_SJ_NS4_8TiledMMAINS4_8MMA_AtomIJNS4_10MMA_TraitsINS4_19SM100_MMA_F8F6F4_SSEJSI_SI_fSE_SF_NS4_17integral_constantINS4_4UMMA5MajorELSQ_1EEESR_NSO_INSP_7ScaleInELSS_0EEEST_EEEEEENS4_6LayoutISC_NS5_IJNSA_ILi0EEESX_SX_EEEEENS5_IJNS4_10UnderscoreES10_S10_EEEEENS4_13SM90_TMA_LOADENS4_14ComposedLayoutINS4_7SwizzleILi2ELi4ELi3EEENS4_18smem_ptr_flag_bitsILi8EEENSW_INS5_IJSE_NSA_ILi8EEEEEENS5_IJSB_SE_EEEEEEEvNS4_8identityES13_NS14_INS15_ILi3ELi4ELi3EEES18_NSW_INS5_IJSF_S19_EEENS5_IJSB_SF_EEEEEEEvS1E_EENS_8epilogue10collective18CollectiveEpilogueINS1L_23Sm100TmaWarpSpecializedILi2ELi2ELi32ELb0ELb0EEEJSH_NS5_IJNSW_ISE_SB_EES1Q_EEESI_NS5_IJlSB_lEEESI_S1S_NS1L_6fusion15FusionCallbacksIS1P_NS1T_17LinearCombinationISI_fSI_fLNS_15FloatRoundStyleE2EEESH_S1R_JEEENS4_5SM1004TMEM4LOAD26SM100_TMEM_LOAD_16dp32b32xES13_NS14_IS16_S18_NSW_INS5_IJS19_SE_EEENS5_IJSE_SB_EEEEEEENS4_39AutoVectorizingCopyWithAssumedAlignmentILi128EEENS4_14SM90_TMA_STOREES26_S28_S28_EEEvvEEEEvNT_6ParamsE,@"STO_CUDA_ENTRY STV_DEFAULT"
_ZN7cutlass13device_kernelINS_4gemm6kernel13GemmUniversalIN4cute5tupleIJiiiiEEENS1_10collective13CollectiveMmaINS1_35MainloopSm100TmaUmmaWarpSpecializedILi34ELi2ELi4ENS5_IJNS4_1CILi1EEESB_SB_EEEEENS5_IJNSA_ILi64EEENSA_ILi128EEENSA_ILi32EEEEEENS_12float_e4m3_tENS5_IJSB_llEEESI_SJ_NS4_8TiledMMAINS4_8MMA_AtomIJNS4_10MMA_TraitsINS4_19SM100_MMA_F8F6F4_SSEJSI_SI_fSE_SF_NS4_17integral_constantINS4_4UMMA5MajorELSQ_1EEESR_NSO_INSP_7ScaleInELSS_0EEEST_EEEEEENS4_6LayoutISC_NS5_IJNSA_ILi0EEESX_SX_EEEEENS5_IJNS4_10UnderscoreES10_S10_EEEEENS4_13SM90_TMA_LOADENS4_14ComposedLayoutINS4_7SwizzleILi2ELi4ELi3EEENS4_18smem_ptr_flag_bitsILi8EEENSW_INS5_IJSE_NSA_ILi8EEEEEENS5_IJSB_SE_EEEEEEEvNS4_8identityES13_NS14_INS15_ILi3ELi4ELi3EEES18_NSW_INS5_IJSF_S19_EEENS5_IJSB_SF_EEEEEEEvS1E_EENS_8epilogue10collective18CollectiveEpilogueINS1L_23Sm100TmaWarpSpecializedILi2ELi2ELi32ELb0ELb0EEEJSH_NS5_IJNSW_ISE_SB_EES1Q_EEESI_NS5_IJlSB_lEEESI_S1S_NS1L_6fusion15FusionCallbacksIS1P_NS1T_17LinearCombinationISI_fSI_fLNS_15FloatRoundStyleE2EEESH_S1R_JEEENS4_5SM1004TMEM4LOAD26SM100_TMEM_LOAD_16dp32b32xES13_NS14_IS16_S18_NSW_INS5_IJS19_SE_EEENS5_IJSE_SB_EEEEEEENS4_39AutoVectorizingCopyWithAssumedAlignmentILi128EEENS4_14SM90_TMA_STOREES26_S28_S28_EEEvvEEEEvNT_6ParamsE:
[----:B------:R-:W1:Y:S01]  /*0000*/  LDC R1, c[0x0][0x37c] ;  /* 0x0000df00ff017b82 */ /* 0x000e620000000800 */
[----:B------:R-:W2:Y:S01]  /*0010*/  S2R R108, SR_TID.X ;  /* 0x00000000006c7919 */ /* 0x000ea20000002100 */
[----:B------:R-:W3:Y:S01]  /*0020*/  LDCU.64 UR4, c[0x0][0x890] ;  /* 0x00011200ff0477ac */ /* 0x000ee20008000a00 */
[----:B------:R-:W-:Y:S02]  /*0030*/  PRMT R95, RZ, 0x7610, R95 ;  /* 0x00007610ff5f7816 */ /* 0x000fe4000000005f */
[----:B------:R-:W-:Y:S01]  /*0040*/  ELECT P5, URZ, PT ;  /* 0x0000000000ff782f */ /* 0x000fe200038a0000 */
[----:B------:R-:W4:Y:S01]  /*0050*/  LDCU.64 UR46, c[0x0][0x358] ;  /* 0x00006b00ff2e77ac */ /* 0x000f220008000a00 */
[----:B---3--:R-:W-:-:S04]  /*0060*/  UISETP.NE.U32.AND UP0, UPT, UR4, URZ, UPT ;  /* 0x000000ff0400728c */ /* 0x008fc8000bf05070 */
[----:B------:R-:W-:Y:S01]  /*0070*/  UISETP.NE.AND.EX UP0, UPT, UR5, URZ, UPT, UP0 ;  /* 0x000000ff0500728c */ /* 0x000fe2000bf05300 */
[----:B--2---:R-:W-:-:S05]  /*0080*/  SHF.R.U32.HI R101, RZ, 0x5, R108 ;  /* 0x00000005ff657819 */ /* 0x004fca000001166c */
[----:B------:R-:W2:Y:S02]  /*0090*/  SHFL.IDX PT, R0, R101, RZ, 0x1f ;  /* 0x00001fff65007589 */ /* 0x000ea400000e0000 */
[----:B--2---:R-:W-:Y:S01]  /*00a0*/  R2UR UR8, R0 ;  /* 0x00000000000872ca */ /* 0x004fe200000e0000 */
[----:B-1--4-:R-:W-:-:S14]  /*00b0*/  BRA.U UP0, `(.L_x_0) ;  /* 0x00000001002c7547 */ /* 0x012fdc000b800000 */
[----:B------:R-:W1:Y:S02]  /*00c0*/  LDCU.64 UR6, c[0x0][0x888] ;  /* 0x00011100ff0677ac */ /* 0x000e640008000a00 */
[----:B-1----:R-:W-:-:S04]  /*00d0*/  UISETP.NE.U32.AND UP0, UPT, UR6, URZ, UPT ;  /* 0x000000ff0600728c */ /* 0x002fc8000bf05070 */
[----:B------:R-:W-:-:S09]  /*00e0*/  UISETP.NE.AND.EX UP0, UPT, UR7, URZ, UPT, UP0 ;  /* 0x000000ff0700728c */ /* 0x000fd2000bf05300 */
[----:B------:R-:W-:Y:S05]  /*00f0*/  BRA.U !UP0, `(.L_x_1) ;  /* 0x0000000108107547 */ /* 0x000fea000b800000 */
[----:B------:R-:W1:Y:S02]  /*0100*/  LDC.64 R2, c[0x0][0x888] ;  /* 0x00022200ff027b82 */ /* 0x000e640000000a00 */
[----:B-1----:R1:W5:Y:S01]  /*0110*/  LDG.E R49, desc[UR46][R2.64] ;  /* 0x0000002e02317981 */ /* 0x002362000c1e1900 */
[----:B------:R-:W-:Y:S01]  /*0120*/  HFMA2 R95, -RZ, RZ, 0, 5.9604644775390625e-08 ;  /* 0x00000001ff5f7431 */ /* 0x000fe200000001ff */
[----:B------:R-:W-:Y:S05]  /*0130*/  BRA `(.L_x_0) ;  /* 0x00000000000c7947 */ /* 0x000fea0003800000 */
.L_x_1:
[----:B------:R-:W1:Y:S01]  /*0140*/  LDCU UR6, c[0x0][0x880] ;  /* 0x00011000ff0677ac */ /* 0x000e620008000800 */
[----:B------:R-:W-:Y:S01]  /*0150*/  HFMA2 R95, -RZ, RZ, 0, 5.9604644775390625e-08 ;  /* 0x00000001ff5f7431 */ /* 0x000fe200000001ff */
[----:B-1----:R-:W-:-:S07]  /*0160*/  MOV R49, UR6 ;  /* 0x0000000600317c02 */ /* 0x002fce0008000f00 */
.L_x_0:
[----:B------:R-:W2:Y:S02]  /*0170*/  LDCU.64 UR6, c[0x0][0x8b0] ;  /* 0x00011600ff0677ac */ /* 0x000ea40008000a00 */
[----:B--2---:R-:W-:-:S04]  /*0180*/  UISETP.NE.U32.AND UP0, UPT, UR6, URZ, UPT ;  /* 0x000000ff0600728c */ /* 0x004fc8000bf05070 */
[----:B------:R-:W-:-:S09]  /*0190*/  UISETP.NE.AND.EX UP0, UPT, UR7, URZ, UPT, UP0 ;  /* 0x000000ff0700728c */ /* 0x000fd2000bf05300 */
[----:B------:R-:W-:Y:S05]  /*01a0*/  BRA.U UP0, `(.L_x_2) ;  /* 0x0000000100247547 */ /* 0x000fea000b800000 */
[----:B------:R-:W2:Y:S02]  /*01b0*/  LDCU.64 UR6, c[0x0][0x8a8] ;  /* 0x00011500ff0677ac */ /* 0x000ea40008000a00 */
[----:B--2---:R-:W-:-:S04]  /*01c0*/  UISETP.NE.U32.AND UP0, UPT, UR6, URZ, UPT ;  /* 0x000000ff0600728c */ /* 0x004fc8000bf05070 */
[----:B------:R-:W-:-:S09]  /*01d0*/  UISETP.NE.AND.EX UP0, UPT, UR7, URZ, UPT, UP0 ;  /* 0x000000ff0700728c */ /* 0x000fd2000bf05300 */
[----:B------:R-:W-:Y:S05]  /*01e0*/  BRA.U !UP0, `(.L_x_3) ;  /* 0x00000001080c7547 */ /* 0x000fea000b800000 */
[----:B-1----:R-:W1:Y:S02]  /*01f0*/  LDC.64 R2, c[0x0][0x8a8] ;  /* 0x00022a00ff027b82 */ /* 0x002e640000000a00 */
[----:B-1----:R2:W5:Y:S01]  /*0200*/  LDG.E R47, desc[UR46][R2.64] ;  /* 0x0000002e022f7981 */ /* 0x002562000c1e1900 */
[----:B------:R-:W-:Y:S05]  /*0210*/  BRA `(.L_x_2) ;  /* 0x0000000000087947 */ /* 0x000fea0003800000 */
.L_x_3:
[----:B------:R-:W2:Y:S02]  /*0220*/  LDCU UR6, c[0x0][0x8a0] ;  /* 0x00011400ff0677ac */ /* 0x000ea40008000800 */
[----:B--2---:R-:W-:Y:S02]  /*0230*/  MOV R47, UR6 ;  /* 0x00000006002f7c02 */ /* 0x004fe40008000f00 */
.L_x_2:
[----:B------:R-:W-:Y:S01]  /*0240*/  IMAD.U32 R0, RZ, RZ, UR8 ;  /* 0x00000008ff007e24 */ /* 0x000fe2000f8e00ff */
[----:B------:R-:W-:Y:S04]  /*0250*/  BSSY.RECONVERGENT B0, `(.L_x_4) ;  /* 0x000000c000007945 */ /* 0x000fe80003800200 */
[C---:B------:R-:W-:Y:S02]  /*0260*/  ISETP.NE.OR P1, PT, R0.reuse, 0x1, !P5 ;  /* 0x000000010000780c */ /* 0x040fe40006f25670 */
[----:B------:R-:W-:-:S11]  /*0270*/  ISETP.NE.OR P0, PT, R0, 0x3, !P5 ;  /* 0x000000030000780c */ /* 0x000fd60006f05670 */
[----:B------:R-:W-:Y:S05]  /*0280*/  @P1 BRA `(.L_x_5) ;  /* 0x0000000000201947 */ /* 0x000fea0003800000 */
[----:B------:R-:W3:Y:S02]  /*0290*/  LDCU.64 UR6, c[0x0][0x348] ;  /* 0x00006900ff0677ac */ /* 0x000ee40008000a00 */
[----:B---3--:R-:W-:Y:S02]  /*02a0*/  UIADD3 UR10, UP1, UPT, UR6, 0x80, URZ ;  /* 0x00000080060a7890 */ /* 0x008fe4000ff3e0ff */
[----:B------:R-:W-:Y:S02]  /*02b0*/  UIADD3 UR6, UP0, UPT, UR6, 0x180, URZ ;  /* 0x0000018006067890 */ /* 0x000fe4000ff1e0ff */
[----:B------:R-:W-:Y:S02]  /*02c0*/  UIADD3.X UR11, UPT, UPT, URZ, UR7, URZ, UP1, !UPT ;  /* 0x00000007ff0b7290 */ /* 0x000fe40008ffe4ff */
[----:B------:R-:W-:-:S07]  /*02d0*/  UIADD3.X UR7, UPT, UPT, URZ, UR7, URZ, UP0, !UPT ;  /* 0x00000007ff077290 */ /* 0x000fce00087fe4ff */
[----:B------:R3:W-:Y:S02]  /*02e0*/  UTMACCTL.PF [UR10] ;  /* 0x000000000a0079b9 */ /* 0x0007e40008040000 */
[----:B------:R3:W-:Y:S02]  /*02f0*/  UTMACCTL.PF [UR6] ;  /* 0x00000000060079b9 */ /* 0x0007e40008040000 */
[----:B---3--:R-:W-:Y:S01]  /*0300*/  NOP ;  /* 0x0000000000007918 */ /* 0x008fe20000000000 */
.L_x_5:
[----:B------:R-:W-:Y:S05]  /*0310*/  BSYNC.RECONVERGENT B0 ;  /* 0x0000000000007941 */ /* 0x000fea0003800200 */
.L_x_4:
[----:B------:R-:W-:Y:S04]  /*0320*/  BSSY.RECONVERGENT B0, `(.L_x_6) ;  /* 0x000000a000007945 */ /* 0x000fe80003800200 */
        /* <DEDUP_REMOVED lines=9> */
.L_x_7:
[----:B------:R-:W-:Y:S05]  /*03c0*/  BSYNC.RECONVERGENT B0 ;  /* 0x0000000000007941 */ /* 0x000fea0003800200 */
.L_x_6:
[----:B------:R-:W3:Y:S01]  /*03d0*/  LDCU.64 UR6, c[0x0][0x888] ;  /* 0x00011100ff0677ac */ /* 0x000ee20008000a00 */
[----:B------:R-:W-:Y:S02]  /*03e0*/  UISETP.EQ.U32.AND UP1, UPT, UR4, URZ, UPT ;  /* 0x000000ff0400728c */ /* 0x000fe4000bf22070 */
[----:B------:R-:W-:Y:S02]  /*03f0*/  UPLOP3.LUT UP2, UPT, UPT, UPT, UPT, 0x80, 0x8 ;  /* 0x000000000008789c */ /* 0x000fe40003f4f070 */
[----:B---3--:R-:W-:-:S04]  /*0400*/  UISETP.NE.U32.AND UP0, UPT, UR6, URZ, UPT ;  /* 0x000000ff0600728c */ /* 0x008fc8000bf05070 */
[----:B------:R-:W-:-:S04]  /*0410*/  UISETP.NE.AND.EX UP0, UPT, UR7, URZ, UPT, UP0 ;  /* 0x000000ff0700728c */ /* 0x000fc8000bf05300 */
[----:B------:R-:W-:-:S04]  /*0420*/  UISETP.EQ.OR.EX UP3, UPT, UR5, URZ, !UP0, UP1 ;  /* 0x000000ff0500728c */ /* 0x000fc8000c762710 */
[----:B------:R-:W-:-:S05]  /*0430*/  UP2UR UR50, UPR, URZ, 0x8 ;  /* 0x00000008ff327883 */ /* 0x000fca0008000000 */
[----:B------:R-:W-:Y:S07]  /*0440*/  BRA.U !UP3, `(.L_x_8) ;  /* 0x000000010b207547 */ /* 0x000fee000b800000 */
[----:B------:R-:W-:Y:S01]  /*0450*/  UISETP.NE.U32.AND UP2, UPT, UR4, URZ, UPT ;  /* 0x000000ff0400728c */ /* 0x000fe2000bf45070 */
[----:B-----5:R-:W-:Y:S01]  /*0460*/  FSETP.NEU.AND P0, PT, R49, RZ, PT ;  /* 0x000000ff3100720b */ /* 0x020fe20003f0d000 */
[----:B------:R-:W-:Y:S02]  /*0470*/  USEL UR4, URZ, 0xffffffff, UP0 ;  /* 0xffffffffff047887 */ /* 0x000fe40008000000 */
[----:B------:R-:W-:-:S10]  /*0480*/  UISETP.NE.AND.EX UP2, UPT, UR5, URZ, UPT, UP2 ;  /* 0x000000ff0500728c */ /* 0x000fd4000bf45320 */
[----:B------:R-:W-:Y:S01]  /*0490*/  VOTEU.ANY UP1, P0 ;  /* 0x0000000000ff7886 */ /* 0x000fe20000020100 */
[----:B------:R-:W-:-:S04]  /*04a0*/  @!UP2 USEL UR4, URZ, 0xffffffff, UP1 ;  /* 0xffffffffff04a887 */ /* 0x000fc80008800000 */
[----:B------:R-:W-:-:S04]  /*04b0*/  ULOP3.LUT UR4, UR4, 0x1, URZ, 0xc0, !UPT ;  /* 0x0000000104047892 */ /* 0x000fc8000f8ec0ff */
[----:B------:R-:W-:-:S11]  /*04c0*/  UISETP.NE.U32.AND UP2, UPT, UR4, 0x1, UPT ;  /* 0x000000010400788c */ /* 0x000fd6000bf45070 */
.L_x_8:
[----:B-12---:R-:W1:Y:S01]  /*04d0*/  SHFL.IDX PT, R2, R101, RZ, 0x1f ;  /* 0x00001fff65027589 */ /* 0x006e6200000e0000 */
[----:B------:R-:W-:-:S04]  /*04e0*/  UISETP.NE.AND UP1, UPT, UR8, 0x2, UPT ;  /* 0x000000020800788c */ /* 0x000fc8000bf25270 */
[----:B------:R-:W-:Y:S01]  /*04f0*/  USEL UR6, URZ, 0x1, UP1 ;  /* 0x00000001ff067887 */ /* 0x000fe20008800000 */
[----:B-1----:R-:W-:-:S13]  /*0500*/  ISETP.NE.AND P0, PT, R2, RZ, PT ;  /* 0x000000ff0200720c */ /* 0x002fda0003f05270 */
[----:B------:R-:W-:Y:S05]  /*0510*/  @P0 BRA `(.L_x_9) ;  /* 0x0000000400440947 */ /* 0x000fea0003800000 */
[----:B------:R-:W-:Y:S01]  /*0520*/  ELECT P0, URZ, PT ;  /* 0x0000000000ff782f */ /* 0x000fe20003800000 */
[----:B------:R-:W-:-:S12]  /*0530*/  BSSY.RECONVERGENT B0, `(.L_x_9) ;  /* 0x000004f000007945 */ /* 0x000fd80003800200 */
[----:B------:R-:W-:Y:S05]  /*0540*/  @!P0 BRA `(.L_x_10) ;  /* 0x0000000400348947 */ /* 0x000fea0003800000 */
[----:B------:R-:W1:Y:S01]  /*0550*/  S2UR UR5, SR_CgaCtaId ;  /* 0x00000000000579c3 */ /* 0x000e620000008800 */
[----:B------:R-:W-:Y:S01]  /*0560*/  UMOV UR7, 0x400 ;  /* 0x0000040000077882 */ /* 0x000fe20000000000 */
[----:B------:R-:W-:Y:S02]  /*0570*/  UMOV UR4, 0x1 ;  /* 0x0000000100047882 */ /* 0x000fe40000000000 */
[----:B------:R-:W-:-:S04]  /*0580*/  UIADD3 UR10, UPT, UPT, -UR4, 0x100000, URZ ;  /* 0x00100000040a7890 */ /* 0x000fc8000fffe1ff */
[----:B------:R-:W-:Y:S02]  /*0590*/  USHF.L.U32 UR11, UR10, 0xb, URZ ;  /* 0x0000000b0a0b7899 */ /* 0x000fe400080006ff */
[----:B------:R-:W-:Y:S02]  /*05a0*/  USHF.L.U32 UR10, UR10, 0x1, URZ ;  /* 0x000000010a0a7899 */ /* 0x000fe400080006ff */
[----:B-1----:R-:W-:Y:S01]  /*05b0*/  ULEA UR5, UR5, UR7, 0x18 ;  /* 0x0000000705057291 */ /* 0x002fe2000f8ec0ff */
[----:B------:R-:W1:Y:S11]  /*05c0*/  FENCE.VIEW.ASYNC.S ;  /* 0x00000000000073c6 */ /* 0x000e760000000000 */
[----:B-1----:R1:W2:Y:S01]  /*05d0*/  SYNCS.EXCH.64 URZ, [UR5], UR10 ;  /* 0x0000000a05ff75b2 */ /* 0x0022a20008000100 */
[----:B------:R1:W3:Y:S01]  /*05e0*/  SYNCS.EXCH.64 URZ, [UR5+0x110], UR10 ;  /* 0x0001100a05ff75b2 */ /* 0x0002e20008000100 */
[----:B------:R1:W4:Y:S01]  /*05f0*/  SYNCS.EXCH.64 URZ, [UR5+0x8], UR10 ;  /* 0x0000080a05ff75b2 */ /* 0x0003220008000100 */
[----:B------:R1:W1:Y:S01]  /*0600*/  SYNCS.EXCH.64 URZ, [UR5+0x118], UR10 ;  /* 0x0001180a05ff75b2 */ /* 0x0002620008000100 */
        /* <DEDUP_REMOVED lines=64> */
[----:B--234-:R-:W-:Y:S01]  /*0a10*/  NOP ;  /* 0x0000000000007918 */ /* 0x01cfe20000000000 */
.L_x_10:
[----:B-1----:R-:W-:Y:S05]  /*0a20*/  BSYNC.RECONVERGENT B0 ;  /* 0x0000000000007941 */ /* 0x002fea0003800200 */
.L_x_9:
[----:B------:R-:W1:Y:S01]  /*0a30*/  SHFL.IDX PT, R2, R101, RZ, 0x1f ;  /* 0x00001fff65027589 */ /* 0x000e6200000e0000 */
[----:B------:R-:W-:Y:S01]  /*0a40*/  NOP ;  /* 0x0000000000007918 */ /* 0x000fe20000000000 */
[----:B-1----:R-:W-:-:S13]  /*0a50*/  ISETP.NE.AND P0, PT, R2, 0x1, PT ;  /* 0x000000010200780c */ /* 0x002fda0003f05270 */
[----:B------:R-:W-:Y:S05]  /*0a60*/  @P0 BRA `(.L_x_11) ;  /* 0x0000000000480947 */ /* 0x000fea0003800000 */
[----:B------:R-:W1:Y:S01]  /*0a70*/  S2UR UR7, SR_CgaCtaId ;  /* 0x00000000000779c3 */ /* 0x000e620000008800 */
[----:B------:R-:W-:Y:S01]  /*0a80*/  UMOV UR9, 0x400 ;  /* 0x0000040000097882 */ /* 0x000fe20000000000 */
[----:B------:R-:W-:Y:S01]  /*0a90*/  UMOV UR5, 0x20 ;  /* 0x0000002000057882 */ /* 0x000fe20000000000 */
[----:B------:R-:W-:Y:S01]  /*0aa0*/  UMOV UR4, 0x80 ;  /* 0x0000008000047882 */ /* 0x000fe20000000000 */
[----:B------:R-:W-:-:S04]  /*0ab0*/  UIADD3 UR10, UPT, UPT, -UR5, 0x100000, URZ ;  /* 0x00100000050a7890 */ /* 0x000fc8000fffe1ff */
[----:B------:R-:W-:Y:S02]  /*0ac0*/  USHF.L.U32 UR11, UR10, 0xb, URZ ;  /* 0x0000000b0a0b7899 */ /* 0x000fe400080006ff */
[----:B------:R-:W-:Y:S02]  /*0ad0*/  USHF.L.U32 UR10, UR10, 0x1, URZ ;  /* 0x000000010a0a7899 */ /* 0x000fe400080006ff */
[----:B------:R-:W-:-:S04]  /*0ae0*/  UIADD3 UR4, UPT, UPT, -UR4, 0x100000, URZ ;  /* 0x0010000004047890 */ /* 0x000fc8000fffe1ff */
[----:B------:R-:W-:Y:S02]  /*0af0*/  USHF.L.U32 UR5, UR4, 0xb, URZ ;  /* 0x0000000b04057899 */ /* 0x000fe400080006ff */
[----:B------:R-:W-:Y:S01]  /*0b00*/  USHF.L.U32 UR4, UR4, 0x1, URZ ;  /* 0x0000000104047899 */ /* 0x000fe200080006ff */
[----:B------:R-:W-:Y:S01]  /*0b10*/  ELECT P0, URZ, PT ;  /* 0x0000000000ff782f */ /* 0x000fe20003800000 */
[----:B-1----:R-:W-:Y:S01]  /*0b20*/  ULEA UR7, UR7, UR9, 0x18 ;  /* 0x0000000907077291 */ /* 0x002fe2000f8ec0ff */
[----:B------:R-:W1:Y:S11]  /*0b30*/  FENCE.VIEW.ASYNC.S ;  /* 0x00000000000073c6 */ /* 0x000e760000000000 */
[----:B-1----:R1:W2:Y:S01]  /*0b40*/  SYNCS.EXCH.64 URZ, [UR7+0x220], UR10 ;  /* 0x0002200a07ff75b2 */ /* 0x0022a20008000100 */
[----:B------:R1:W3:Y:S01]  /*0b50*/  SYNCS.EXCH.64 URZ, [UR7+0x230], UR4 ;  /* 0x0002300407ff75b2 */ /* 0x0002e20008000100 */
[----:B------:R1:W4:Y:S01]  /*0b60*/  SYNCS.EXCH.64 URZ, [UR7+0x228], UR10 ;  /* 0x0002280a07ff75b2 */ /* 0x0003220008000100 */
[----:B------:R1:W1:Y:S01]  /*0b70*/  SYNCS.EXCH.64 URZ, [UR7+0x238], UR4 ;  /* 0x0002380407ff75b2 */ /* 0x0002620008000100 */
[----:B------:R-:W-:Y:S01]  /*0b80*/  NOP ;  /* 0x0000000000007918 */ /* 0x000fe20000000000 */
.L_x_11:
[----:B------:R-:W2:Y:S01]  /*0b90*/  SHFL.IDX PT, R2, R101, RZ, 0x1f ;  /* 0x00001fff65027589 */ /* 0x000ea200000e0000 */
[----:B------:R-:W-:Y:S01]  /*0ba0*/  NOP ;  /* 0x0000000000007918 */ /* 0x000fe20000000000 */
[----:B--2---:R-:W-:-:S13]  /*0bb0*/  ISETP.NE.AND P0, PT, R2, 0x3, PT ;  /* 0x000000030200780c */ /* 0x004fda0003f05270 */
[----:B------:R-:W-:Y:S05]  /*0bc0*/  @P0 BRA `(.L_x_12) ;  /* 0x0000000000300947 */ /* 0x000fea0003800000 */
[----:B-1----:R-:W1:Y:S01]  /*0bd0*/  S2UR UR5, SR_CgaCtaId ;  /* 0x00000000000579c3 */ /* 0x002e620000008800 */
[----:B------:R-:W-:Y:S01]  /*0be0*/  UMOV UR7, 0x400 ;  /* 0x0000040000077882 */ /* 0x000fe20000000000 */
[----:B------:R-:W-:Y:S01]  /*0bf0*/  UMOV UR4, 0x20 ;  /* 0x0000002000047882 */ /* 0x000fe20000000000 */
[----:B------:R-:W-:Y:S01]  /*0c00*/  ELECT P0, URZ, PT ;  /* 0x0000000000ff782f */ /* 0x000fe20003800000 */
[----:B------:R-:W-:-:S04]  /*0c10*/  UIADD3 UR10, UPT, UPT, -UR4, 0x100000, URZ ;  /* 0x00100000040a7890 */ /* 0x000fc8000fffe1ff */
[----:B------:R-:W-:Y:S02]  /*0c20*/  USHF.L.U32 UR11, UR10, 0xb, URZ ;  /* 0x0000000b0a0b7899 */ /* 0x000fe400080006ff */
[----:B------:R-:W-:Y:S02]  /*0c30*/  USHF.L.U32 UR10, UR10, 0x1, URZ ;  /* 0x000000010a0a7899 */ /* 0x000fe400080006ff */
[----:B-1----:R-:W-:Y:S01]  /*0c40*/  ULEA UR5, UR5, UR7, 0x18 ;  /* 0x0000000705057291 */ /* 0x002fe2000f8ec0ff */
[----:B------:R-:W1:Y:S11]  /*0c50*/  FENCE.VIEW.ASYNC.S ;  /* 0x00000000000073c6 */ /* 0x000e760000000000 */
[----:B-1----:R2:W1:Y:S01]  /*0c60*/  SYNCS.EXCH.64 URZ, [UR5+0x240], UR10 ;  /* 0x0002400a05ff75b2 */ /* 0x0024620008000100 */
[----:B------:R2:W1:Y:S02]  /*0c70*/  SYNCS.EXCH.64 URZ, [UR5+0x248], UR10 ;  /* 0x0002480a05ff75b2 */ /* 0x0004640008000100 */
[----:B--2---:R-:W-:Y:S01]  /*0c80*/  NOP ;  /* 0x0000000000007918 */ /* 0x004fe20000000000 */
.L_x_12:
[----:B------:R-:W2:Y:S01]  /*0c90*/  SHFL.IDX PT, R2, R101, RZ, 0x1f ;  /* 0x00001fff65027589 */ /* 0x000ea200000e0000 */
[----:B------:R-:W-:Y:S01]  /*0ca0*/  NOP ;  /* 0x0000000000007918 */ /* 0x000fe20000000000 */
[----:B--2---:R-:W-:-:S13]  /*0cb0*/  ISETP.NE.AND P0, PT, R2, 0x4, PT ;  /* 0x000000040200780c */ /* 0x004fda0003f05270 */
[----:B------:R-:W-:Y:S05]  /*0cc0*/  @P0 BRA `(.L_x_13) ;  /* 0x00000000004c0947 */ /* 0x000fea0003800000 */
[----:B-1----:R-:W1:Y:S01]  /*0cd0*/  S2UR UR5, SR_CgaCtaId ;  /* 0x00000000000579c3 */ /* 0x002e620000008800 */
[----:B------:R-:W-:Y:S01]  /*0ce0*/  UMOV UR9, 0x100 ;  /* 0x0000010000097882 */ /* 0x000fe20000000000 */
[----:B------:R-:W-:Y:S01]  /*0cf0*/  UMOV UR7, 0x400 ;  /* 0x0000040000077882 */ /* 0x000fe20000000000 */
[----:B------:R-:W-:Y:S01]  /*0d00*/  USEL UR9, UR9, 0xe0, UP2 ;  /* 0x000000e009097887 */ /* 0x000fe20009000000 */
[----:B------:R-:W-:Y:S01]  /*0d10*/  UMOV UR4, 0x1 ;  /* 0x0000000100047882 */ /* 0x000fe20000000000 */
[----:B------:R-:W-:Y:S01]  /*0d20*/  ELECT P0, URZ, PT ;  /* 0x0000000000ff782f */ /* 0x000fe20003800000 */
[----:B------:R-:W-:-:S04]  /*0d30*/  UIADD3 UR10, UPT, UPT, -UR4, 0x100000, URZ ;  /* 0x00100000040a7890 */ /* 0x000fc8000fffe1ff */
[----:B------:R-:W-:Y:S02]  /*0d40*/  USHF.L.U32 UR11, UR10, 0xb, URZ ;  /* 0x0000000b0a0b7899 */ /* 0x000fe400080006ff */
[----:B------:R-:W-:Y:S02]  /*0d50*/  USHF.L.U32 UR10, UR10, 0x1, URZ ;  /* 0x000000010a0a7899 */ /* 0x000fe400080006ff */
[----:B------:R-:W-:-:S04]  /*0d60*/  UIADD3 UR12, UPT, UPT, -UR9, 0x100000, URZ ;  /* 0x00100000090c7890 */ /* 0x000fc8000fffe1ff */
[----:B------:R-:W-:Y:S02]  /*0d70*/  USHF.L.U32 UR13, UR12, 0xb, URZ ;  /* 0x0000000b0c0d7899 */ /* 0x000fe400080006ff */
[----:B------:R-:W-:Y:S02]  /*0d80*/  USHF.L.U32 UR12, UR12, 0x1, URZ ;  /* 0x000000010c0c7899 */ /* 0x000fe400080006ff */
[----:B-1----:R-:W-:Y:S01]  /*0d90*/  ULEA UR5, UR5, UR7, 0x18 ;  /* 0x0000000705057291 */ /* 0x002fe2000f8ec0ff */
[----:B------:R-:W1:Y:S11]  /*0da0*/  FENCE.VIEW.ASYNC.S ;  /* 0x00000000000073c6 */ /* 0x000e760000000000 */
[----:B-1----:R2:W1:Y:S01]  /*0db0*/  SYNCS.EXCH.64 URZ, [UR5+0x250], UR10 ;  /* 0x0002500a05ff75b2 */ /* 0x0024620008000100 */
[----:B------:R2:W1:Y:S01]  /*0dc0*/  SYNCS.EXCH.64 URZ, [UR5+0x260], UR12 ;  /* 0x0002600c05ff75b2 */ /* 0x0004620008000100 */
[----:B------:R2:W1:Y:S01]  /*0dd0*/  SYNCS.EXCH.64 URZ, [UR5+0x258], UR10 ;  /* 0x0002580a05ff75b2 */ /* 0x0004620008000100 */
[----:B------:R2:W1:Y:S02]  /*0de0*/  SYNCS.EXCH.64 URZ, [UR5+0x268], UR12 ;  /* 0x0002680c05ff75b2 */ /* 0x0004640008000100 */
[----:B--2---:R-:W-:Y:S01]  /*0df0*/  NOP ;  /* 0x0000000000007918 */ /* 0x004fe20000000000 */
.L_x_13:
[----:B------:R-:W2:Y:S01]  /*0e00*/  SHFL.IDX PT, R2, R101, RZ, 0x1f ;  /* 0x00001fff65027589 */ /* 0x000ea200000e0000 */
[----:B------:R-:W-:Y:S01]  /*0e10*/  NOP ;  /* 0x0000000000007918 */ /* 0x000fe20000000000 */
[----:B--2---:R-:W-:-:S13]  /*0e20*/  ISETP.NE.AND P0, PT, R2, 0x5, PT ;  /* 0x000000050200780c */ /* 0x004fda0003f05270 */
[----:B------:R-:W-:Y:S05]  /*0e30*/  @P0 BRA `(.L_x_14) ;  /* 0x0000000000580947 */ /* 0x000fea0003800000 */
[----:B-1----:R-:W1:Y:S01]  /*0e40*/  S2UR UR7, SR_CgaCtaId ;  /* 0x00000000000779c3 */ /* 0x002e620000008800 */
        /* <DEDUP_REMOVED lines=12> */
[----:B-1----:R2:W1:Y:S01]  /*0f10*/  SYNCS.EXCH.64 URZ, [UR7+0x270], UR10 ;  /* 0x0002700a07ff75b2 */ /* 0x0024620008000100 */
[----:B------:R2:W1:Y:S01]  /*0f20*/  SYNCS.EXCH.64 URZ, [UR7+0x290], UR4 ;  /* 0x0002900407ff75b2 */ /* 0x0004620008000100 */
[----:B------:R2:W1:Y:S01]  /*0f30*/  SYNCS.EXCH.64 URZ, [UR7+0x278], UR10 ;  /* 0x0002780a07ff75b2 */ /* 0x0004620008000100 */
[----:B------:R2:W1:Y:S01]  /*0f40*/  SYNCS.EXCH.64 URZ, [UR7+0x298], UR4 ;  /* 0x0002980407ff75b2 */ /* 0x0004620008000100 */
[----:B------:R2:W1:Y:S01]  /*0f50*/  SYNCS.EXCH.64 URZ, [UR7+0x280], UR10 ;  /* 0x0002800a07ff75b2 */ /* 0x0004620008000100 */
[----:B------:R2:W1:Y:S01]  /*0f60*/  SYNCS.EXCH.64 URZ, [UR7+0x2a0], UR4 ;  /* 0x0002a00407ff75b2 */ /* 0x0004620008000100 */
[----:B------:R2:W1:Y:S01]  /*0f70*/  SYNCS.EXCH.64 URZ, [UR7+0x288], UR10 ;  /* 0x0002880a07ff75b2 */ /* 0x0004620008000100 */
[----:B------:R2:W1:Y:S02]  /*0f80*/  SYNCS.EXCH.64 URZ, [UR7+0x2a8], UR4 ;  /* 0x0002a80407ff75b2 */ /* 0x0004640008000100 */
[----:B--2---:R-:W-:Y:S01]  /*0f90*/  NOP ;  /* 0x0000000000007918 */ /* 0x004fe20000000000 */
.L_x_14:
        /* <DEDUP_REMOVED lines=18> */
.L_x_15:
[----:B-1----:R-:W1:Y:S01]  /*10c0*/  S2UR UR5, SR_CTAID.X ;  /* 0x00000000000579c3 */ /* 0x002e620000002500 */
[----:B------:R-:W-:-:S05]  /*10d0*/  CS2R.32 R96, SR_CgaSize ;  /* 0x0000000000607805 */ /* 0x000fca0000008a00 */
[----:B------:R-:W-:-:S05]  /*10e0*/  IMAD R96, R96, -0xa0, RZ ;  /* 0xffffff6060607824 */ /* 0x000fca00078e02ff */
[----:B------:R-:W-:-:S14]  /*10f0*/  R2UR UR9, R96 ;  /* 0x00000000600972ca */ /* 0x000fdc00000e0000 */
[----:B------:R-:W2:Y:S01]  /*1100*/  LDCU UR9, c[0x0][UR9+0x2b0] ;  /* 0x00005600090977ac */ /* 0x000ea20008000800 */
[----:B------:R-:W-:Y:S01]  /*1110*/  NOP ;  /* 0x0000000000007918 */ /* 0x000fe20000000000 */
[----:B------:R-:W-:-:S05]  /*1120*/  CS2R.32 R96, SR_CgaSize ;  /* 0x0000000000607805 */ /* 0x000fca0000008a00 */
[----:B------:R-:W-:-:S05]  /*1130*/  IMAD R96, R96, -0xa0, RZ ;  /* 0xffffff6060607824 */ /* 0x000fca00078e02ff */
[----:B------:R-:W-:-:S14]  /*1140*/  R2UR UR7, R96 ;  /* 0x00000000600772ca */ /* 0x000fdc00000e0000 */
[----:B------:R-:W3:Y:S01]  /*1150*/  LDCU UR7, c[0x0][UR7+0x2b4] ;  /* 0x00005680070777ac */ /* 0x000ee20008000800 */
[----:B------:R-:W4:Y:S08]  /*1160*/  S2UR UR4, SR_CTAID.Y ;  /* 0x00000000000479c3 */ /* 0x000f300000002600 */
[----:B------:R-:W3:Y:S01]  /*1170*/  LDC R9, c[0x0][0xb24] ;  /* 0x0002c900ff097b82 */ /* 0x000ee20000000800 */
[----:B-1----:R-:W-:-:S02]  /*1180*/  I2FP.F32.U32 R4, UR5 ;  /* 0x0000000500047c45 */ /* 0x002fc40008201000 */
[----:B------:R-:W-:-:S05]  /*1190*/  CS2R.32 R5, SR_CgaSize ;  /* 0x0000000000057805 */ /* 0x000fca0000008a00 */
[----:B------:R-:W-:-:S06]  /*11a0*/  IMAD R5, R5, -0xa0, RZ ;  /* 0xffffff6005057824 */ /* 0x000fcc00078e02ff */
[----:B------:R-:W1:Y:S01]  /*11b0*/  LDC R5, c[0x0][R5+0x2a0] ;  /* 0x0000a80005057b82 */ /* 0x000e620000000800 */
[----:B------:R-:W-:Y:S01]  /*11c0*/  MOV R21, UR5 ;  /* 0x0000000500157c02 */ /* 0x000fe20008000f00 */
[----:B--2---:R-:W-:Y:S01]  /*11d0*/  FMUL R4, R4, UR9 ;  /* 0x0000000904047c20 */ /* 0x004fe20008400000 */
[----:B----4-:R-:W-:Y:S02]  /*11e0*/  I2FP.F32.U32 R2, UR4 ;  /* 0x0000000400027c45 */ /* 0x010fe40008201000 */
[----:B------:R-:W-:-:S05]  /*11f0*/  CS2R.32 R3, SR_CgaSize ;  /* 0x0000000000037805 */ /* 0x000fca0000008a00 */
[----:B------:R-:W-:-:S06]  /*1200*/  IMAD R3, R3, -0xa0, RZ ;  /* 0xffffff6003037824 */ /* 0x000fcc00078e02ff */
[----:B------:R-:W2:Y:S01]  /*1210*/  LDC R3, c[0x0][R3+0x2a4] ;  /* 0x0000a90003037b82 */ /* 0x000ea20000000800 */
[----:B------:R-:W4:Y:S01]  /*1220*/  F2I.U32.TRUNC.NTZ R96, R4 ;  /* 0x0000000400607305 */ /* 0x000f22000020f000 */
[----:B------:R-:W-:Y:S01]  /*1230*/  MOV R20, UR4 ;  /* 0x0000000400147c02 */ /* 0x000fe20008000f00 */
[----:B---3--:R-:W-:-:S05]  /*1240*/  FMUL R2, R2, UR7 ;  /* 0x0000000702027c20 */ /* 0x008fca0008400000 */
[----:B------:R-:W-:Y:S01]  /*1250*/  BAR.SYNC.DEFER_BLOCKING 0x0 ;  /* 0x0000000000007b1d */ /* 0x000fe20000010000 */
[----:B------:R-:W-:-:S05]  /*1260*/  ISETP.GE.AND P0, PT, R9, 0x1, PT ;  /* 0x000000010900780c */ /* 0x000fca0003f06270 */
[----:B------:R-:W3:Y:S02]  /*1270*/  F2I.U32.TRUNC.NTZ R94, R2 ;  /* 0x00000002005e7305 */ /* 0x000ee4000020f000 */
[----:B------:R-:W2:Y:S01]  /*1280*/  S2UR UR36, SR_CTAID.Z ;  /* 0x00000000002479c3 */ /* 0x000ea20000002700 */
[----:B----4-:R-:W-:-:S05]  /*1290*/  IADD3 R96, PT, PT, -R96, RZ, RZ ;  /* 0x000000ff60607210 */ /* 0x010fca0007ffe1ff */
[----:B-1----:R-:W-:Y:S01]  /*12a0*/  IMAD R96, R5, R96, UR5 ;  /* 0x0000000505607e24 */ /* 0x002fe2000f8e0260 */
[----:B---3--:R-:W-:-:S05]  /*12b0*/  IADD3 R94, PT, PT, -R94, RZ, RZ ;  /* 0x000000ff5e5e7210 */ /* 0x008fca0007ffe1ff */
[----:B--2---:R-:W-:Y:S01]  /*12c0*/  IMAD R94, R3, R94, UR4 ;  /* 0x00000004035e7e24 */ /* 0x004fe2000f8e025e */
[----:B------:R-:W-:Y:S06]  /*12d0*/  @!P0 BRA `(.L_x_16) ;  /* 0x0000000000b88947 */ /* 0x000fec0003800000 */
[----:B------:R-:W1:Y:S01]  /*12e0*/  LDC.64 R4, c[0x0][0xb18] ;  /* 0x0002c600ff047b82 */ /* 0x000e620000000a00 */
[----:B------:R-:W-:-:S07]  /*12f0*/  ISETP.NE.AND P0, PT, R9, 0x1, PT ;  /* 0x000000010900780c */ /* 0x000fce0003f05270 */
[----:B------:R-:W2:Y:S08]  /*1300*/  LDC R10, c[0x0][0xb0c] ;  /* 0x0002c300ff0a7b82 */ /* 0x000eb00000000800 */
[----:B------:R-:W3:Y:S08]  /*1310*/  LDC R11, c[0x0][0x370] ;  /* 0x0000dc00ff0b7b82 */ /* 0x000ef00000000800 */
[----:B------:R-:W4:Y:S01]  /*1320*/  LDC R12, c[0x0][0x374] ;  /* 0x0000dd00ff0c7b82 */ /* 0x000f220000000800 */
[----:B-1----:R-:W-:-:S07]  /*1330*/  ISETP.NE.AND P1, PT, R4, 0x1, PT ;  /* 0x000000010400780c */ /* 0x002fce0003f25270 */
[----:B------:R-:W3:Y:S01]  /*1340*/  LDC.64 R6, c[0x0][0xb10] ;  /* 0x0002c400ff067b82 */ /* 0x000ee20000000a00 */
[----:B--2---:R-:W-:-:S07]  /*1350*/  ISETP.NE.AND P2, PT, R10, 0x1, PT ;  /* 0x000000010a00780c */ /* 0x004fce0003f45270 */
[----:B------:R-:W1:Y:S08]  /*1360*/  LDC R8, c[0x0][0xb20] ;  /* 0x0002c800ff087b82 */ /* 0x000e700000000800 */
[----:B------:R-:W2:Y:S01]  /*1370*/  LDC.64 R2, c[0x0][0xb28] ;  /* 0x0002ca00ff027b82 */ /* 0x000ea20000000a00 */
[----:B----4-:R-:W-:-:S04]  /*1380*/  IMAD.HI.U32 R13, R12, R5, RZ ;  /* 0x000000050c0d7227 */ /* 0x010fc800078e00ff */
[----:B------:R-:W-:-:S04]  /*1390*/  IMAD.HI.U32 R5, R20, R5, RZ ;  /* 0x0000000514057227 */ /* 0x000fc800078e00ff */
[----:B---3--:R-:W-:-:S04]  /*13a0*/  IMAD.HI.U32 R14, R11, R6, RZ ;  /* 0x000000060b0e7227 */ /* 0x008fc800078e00ff */
[C---:B------:R-:W-:Y:S01]  /*13b0*/  IMAD.HI.U32 R16, R21.reuse, R6, RZ ;  /* 0x0000000615107227 */ /* 0x040fe200078e00ff */
[-C--:B------:R-:W-:Y:S02]  /*13c0*/  @P2 SHF.R.U32.HI R11, RZ, R7.reuse, R14 ;  /* 0x00000007ff0b2219 */ /* 0x080fe4000001160e */
[-C--:B-1----:R-:W-:Y:S02]  /*13d0*/  @P1 SHF.R.U32.HI R12, RZ, R8.reuse, R13 ;  /* 0x00000008ff0c1219 */ /* 0x082fe4000001160d */
[----:B------:R-:W-:Y:S02]  /*13e0*/  SHF.R.U32.HI R5, RZ, R8, R5 ;  /* 0x00000008ff057219 */ /* 0x000fe40000011605 */
[----:B------:R-:W-:Y:S02]  /*13f0*/  SHF.R.U32.HI R16, RZ, R7, R16 ;  /* 0x00000007ff107219 */ /* 0x000fe40000011610 */
[----:B------:R-:W-:Y:S01]  /*1400*/  SEL R5, R20, R5, !P1 ;  /* 0x0000000514057207 */ /* 0x000fe20004800000 */
[----:B--2---:R-:W-:Y:S01]  /*1410*/  IMAD.HI.U32 R14, R12, R2, RZ ;  /* 0x000000020c0e7227 */ /* 0x004fe200078e00ff */
[----:B------:R-:W-:-:S02]  /*1420*/  SEL R7, R21, R16, !P2 ;  /* 0x0000001015077207 */ /* 0x000fc40005000000 */
[----:B------:R-:W-:Y:S01]  /*1430*/  IADD3 R13, PT, PT, -R5, RZ, RZ ;  /* 0x000000ff050d7210 */ /* 0x000fe20007ffe1ff */
[----:B------:R-:W-:Y:S01]  /*1440*/  IMAD.HI.U32 R6, R11, R2, RZ ;  /* 0x000000020b067227 */ /* 0x000fe200078e00ff */
[----:B------:R-:W-:-:S03]  /*1450*/  @P0 SHF.R.U32.HI R12, RZ, R3, R14 ;  /* 0x00000003ff0c0219 */ /* 0x000fc6000001160e */
[----:B------:R-:W-:Y:S01]  /*1460*/  IMAD R13, R4, R13, R20 ;  /* 0x0000000d040d7224 */ /* 0x000fe200078e0214 */
[----:B------:R-:W-:Y:S01]  /*1470*/  @P0 SHF.R.U32.HI R11, RZ, R3, R6 ;  /* 0x00000003ff0b0219 */ /* 0x000fe20000011606 */
[----:B------:R-:W-:-:S04]  /*1480*/  IMAD R12, R12, R9, RZ ;  /* 0x000000090c0c7224 */ /* 0x000fc800078e02ff */
[----:B------:R-:W-:Y:S01]  /*1490*/  IMAD R6, R11, R9, RZ ;  /* 0x000000090b067224 */ /* 0x000fe200078e02ff */
[----:B------:R-:W-:-:S04]  /*14a0*/  ISETP.GE.AND P1, PT, R5, R12, PT ;  /* 0x0000000c0500720c */ /* 0x000fc80003f26270 */
[----:B------:R-:W-:Y:S01]  /*14b0*/  ISETP.GE.OR P1, PT, R7, R6, P1 ;  /* 0x000000060700720c */ /* 0x000fe20000f26670 */
[----:B------:R-:W-:-:S05]  /*14c0*/  IMAD.HI.U32 R6, R5, R2, RZ ;  /* 0x0000000205067227 */ /* 0x000fca00078e00ff */
[----:B------:R-:W-:-:S04]  /*14d0*/  SHF.R.U32.HI R6, RZ, R3, R6 ;  /* 0x00000003ff067219 */ /* 0x000fc80000011606 */
[----:B------:R-:W-:-:S03]  /*14e0*/  SEL R6, R5, R6, !P0 ;  /* 0x0000000605067207 */ /* 0x000fc60004000000 */
[----:B------:R-:W-:Y:S01]  /*14f0*/  @!P1 IMAD.HI.U32 R8, R7, R2, RZ ;  /* 0x0000000207089227 */ /* 0x000fe200078e00ff */
[----:B------:R-:W-:-:S04]  /*1500*/  IADD3 R2, PT, PT, -R6, RZ, RZ ;  /* 0x000000ff06027210 */ /* 0x000fc80007ffe1ff */
[----:B------:R-:W-:Y:S01]  /*1510*/  @!P1 SHF.R.U32.HI R8, RZ, R3, R8 ;  /* 0x00000003ff089219 */ /* 0x000fe20000011608 */
[----:B------:R-:W-:-:S03]  /*1520*/  IMAD R2, R9, R2, R5 ;  /* 0x0000000209027224 */ /* 0x000fc600078e0205 */
[----:B------:R-:W-:-:S05]  /*1530*/  @!P1 SEL R3, R7, R8, !P0 ;  /* 0x0000000807039207 */ /* 0x000fca0004000000 */
[--C-:B------:R-:W-:Y:S02]  /*1540*/  @!P1 IMAD.IADD R6, R6, 0x1, -R3.reuse ;  /* 0x0000000106069824 */ /* 0x100fe400078e0a03 */
[----:B------:R-:W-:Y:S01]  /*1550*/  @!P1 IMAD R3, R2, R11, R3 ;  /* 0x0000000b02039224 */ /* 0x000fe200078e0203 */
[----:B------:R-:W-:Y:S01]  /*1560*/  IADD3 R2, PT, PT, -R7, RZ, RZ ;  /* 0x000000ff07027210 */ /* 0x000fe20007ffe1ff */
[----:B------:R-:W-:Y:S02]  /*1570*/  @!P1 IMAD R5, R6, R9, R7 ;  /* 0x0000000906059224 */ /* 0x000fe400078e0207 */
[----:B------:R-:W-:Y:S02]  /*1580*/  @!P1 IMAD.MOV.U32 R7, RZ, RZ, R3 ;  /* 0x000000ffff079224 */ /* 0x000fe400078e0003 */
[----:B------:R-:W-:Y:S02]  /*1590*/  IMAD R2, R10, R2, R21 ;  /* 0x000000020a027224 */ /* 0x000fe400078e0215 */
[----:B------:R-:W-:-:S02]  /*15a0*/  IMAD R20, R5, R4, R13 ;  /* 0x0000000405147224 */ /* 0x000fc400078e020d */
[----:B------:R-:W-:Y:S02]  /*15b0*/  IMAD R21, R7, R10, R2 ;  /* 0x0000000a07157224 */ /* 0x000fe400078e0202 */
.L_x_16:
[----:B------:R-:W1:Y:S01]  /*15c0*/  LDCU UR4, c[0x0][0xb30] ;  /* 0x00016600ff0477ac */ /* 0x000e620008000800 */
[----:B------:R-:W2:Y:S08]  /*15d0*/  S2UR UR37, SR_CgaCtaId ;  /* 0x00000000002579c3 */ /* 0x000eb00000008800 */
[----:B------:R-:W3:Y:S01]  /*15e0*/  LDC R40, c[0x0][0xb24] ;  /* 0x0002c900ff287b82 */ /* 0x000ee20000000800 */
[----:B-1----:R-:W-:-:S09]  /*15f0*/  UISETP.NE.AND UP1, UPT, UR4, 0x1, UPT ;  /* 0x000000010400788c */ /* 0x002fd2000bf25270 */
[----:B--2---:R-:W-:Y:S05]  /*1600*/  BRA.U UP1, `(.L_x_17) ;  /* 0x0000000101407547 */ /* 0x004fea000b800000 */
[----:B------:R-:W1:Y:S08]  /*1610*/  LDC.64 R4, c[0x0][0xb10] ;  /* 0x0002c400ff047b82 */ /* 0x000e700000000a00 */
[----:B------:R-:W2:Y:S08]  /*1620*/  LDC.64 R2, c[0x0][0xb18] ;  /* 0x0002c600ff027b82 */ /* 0x000eb00000000a00 */
[----:B------:R-:W4:Y:S08]  /*1630*/  LDC R6, c[0x0][0xb20] ;  /* 0x0002c800ff067b82 */ /* 0x000f300000000800 */
[----:B------:R-:W3:Y:S01]  /*1640*/  LDC R8, c[0x0][0xb0c] ;  /* 0x0002c300ff087b82 */ /* 0x000ee20000000800 */
[----:B-1----:R-:W-:-:S05]  /*1650*/  IMAD.HI.U32 R4, R21, R4, RZ ;  /* 0x0000000415047227 */ /* 0x002fca00078e00ff */
[----:B------:R-:W-:Y:S01]  /*1660*/  SHF.R.U32.HI R4, RZ, R5, R4 ;  /* 0x00000005ff047219 */ /* 0x000fe20000011604 */
[----:B--2---:R-:W-:Y:S01]  /*1670*/  IMAD.HI.U32 R3, R20, R3, RZ ;  /* 0x0000000314037227 */ /* 0x004fe200078e00ff */
[----:B------:R-:W-:-:S04]  /*1680*/  ISETP.NE.AND P0, PT, R2, 0x1, PT ;  /* 0x000000010200780c */ /* 0x000fc80003f05270 */
[----:B----4-:R-:W-:-:S04]  /*1690*/  SHF.R.U32.HI R3, RZ, R6, R3 ;  /* 0x00000006ff037219 */ /* 0x010fc80000011603 */
[----:B------:R-:W-:Y:S02]  /*16a0*/  SEL R3, R20, R3, !P0 ;  /* 0x0000000314037207 */ /* 0x000fe40004000000 */
[----:B---3--:R-:W-:-:S04]  /*16b0*/  ISETP.NE.AND P1, PT, R8, 0x1, PT ;  /* 0x000000010800780c */ /* 0x008fc80003f25270 */
[----:B------:R-:W-:-:S05]  /*16c0*/  SEL R4, R21, R4, !P1 ;  /* 0x0000000415047207 */ /* 0x000fca0004800000 */
[----:B------:R-:W-:Y:S02]  /*16d0*/  IMAD.IADD R5, R3, 0x1, -R4 ;  /* 0x0000000103057824 */ /* 0x000fe400078e0a04 */
[----:B------:R-:W-:Y:S02]  /*16e0*/  IMAD.IADD R3, R4, 0x1, -R3 ;  /* 0x0000000104037824 */ /* 0x000fe400078e0a03 */
[----:B------:R-:W-:Y:S02]  /*16f0*/  IMAD R21, R5, R8, R21 ;  /* 0x0000000805157224 */ /* 0x000fe400078e0215 */
[----:B------:R-:W-:-:S07]  /*1700*/  IMAD R20, R3, R2, R20 ;  /* 0x0000000203147224 */ /* 0x000fce00078e0214 */
.L_x_17:
[----:B------:R-:W-:Y:S01]  /*1710*/  BAR.SYNC.DEFER_BLOCKING 0x0 ;  /* 0x0000000000007b1d */ /* 0x000fe20000010000 */
[----:B------:R-:W-:Y:S01]  /*1720*/  UISETP.NE.AND UP1, UPT, UR8, 0x2, UPT ;  /* 0x000000020800788c */ /* 0x000fe2000bf25270 */
[----:B------:R-:W-:Y:S02]  /*1730*/  ISETP.NE.OR P5, PT, R0, 0x2, !P5 ;  /* 0x000000020000780c */ /* 0x000fe40006fa5670 */
[----:B------:R-:W-:-:S06]  /*1740*/  LOP3.LUT R2, R108, 0x1f, RZ, 0xc0, !PT ;  /* 0x0000001f6c027812 */ /* 0x000fcc00078ec0ff */
[----:B------:R-:W-:Y:S05]  /*1750*/  BRA.U UP1, `(.L_x_18) ;  /* 0x0000002101987547 */ /* 0x000fea000b800000 */
[----:B------:R-:W1:Y:S01]  /*1760*/  LDCU UR13, c[0x0][0x38c] ;  /* 0x00007180ff0d77ac */ /* 0x000e620008000800 */
[----:B------:R-:W2:Y:S01]  /*1770*/  LDC R9, c[0x0][0x370] ;  /* 0x0000dc00ff097b82 */ /* 0x000ea20000000800 */
[----:B------:R-:W-:Y:S01]  /*1780*/  PLOP3.LUT P1, PT, PT, PT, UP2, 0x80, 0x8 ;  /* 0x000000000008781c */ /* 0x000fe20003f2f028 */
[----:B------:R-:W-:Y:S01]  /*1790*/  HFMA2 R12, -RZ, RZ, 0, 0 ;  /* 0x00000000ff0c7431 */ /* 0x000fe200000001ff */
[----:B------:R-:W-:Y:S01]  /*17a0*/  ISETP.EQ.OR P4, PT, R2, RZ, P5 ;  /* 0x000000ff0200720c */ /* 0x000fe20002f82670 */
[----:B------:R-:W-:Y:S01]  /*17b0*/  IMAD.MOV.U32 R15, RZ, RZ, 0x1 ;  /* 0x00000001ff0f7424 */ /* 0x000fe200078e00ff */
[----:B------:R-:W-:Y:S01]  /*17c0*/  PLOP3.LUT P1, PT, P1, PT, PT, 0x8, 0x80 ;  /* 0x000000000080781c */ /* 0x000fe20000f2e170 */
[----:B------:R-:W-:Y:S01]  /*17d0*/  IMAD.MOV.U32 R14, RZ, RZ, RZ ;  /* 0x000000ffff0e7224 */ /* 0x000fe200078e00ff */
[----:B------:R-:W-:Y:S01]  /*17e0*/  MOV R8, 0x1 ;  /* 0x0000000100087802 */ /* 0x000fe20000000f00 */
[----:B------:R-:W4:Y:S01]  /*17f0*/  LDC R0, c[0x0][0x374] ;  /* 0x0000dd00ff007b82 */ /* 0x000f220000000800 */
[----:B------:R-:W-:Y:S01]  /*1800*/  IMAD.MOV.U32 R10, RZ, RZ, RZ ;  /* 0x000000ffff0a7224 */ /* 0x000fe200078e00ff */
[----:B------:R-:W2:Y:S01]  /*1810*/  LDCU.64 UR22, c[0x0][0x348] ;  /* 0x00006900ff1677ac */ /* 0x000ea20008000a00 */
[----:B------:R-:W-:Y:S01]  /*1820*/  UMOV UR6, URZ ;  /* 0x000000ff00067c82 */ /* 0x000fe20008000000 */
[----:B-1----:R-:W-:-:S04]  /*1830*/  UIADD3 UR5, UPT, UPT, UR13, 0x1f, URZ ;  /* 0x0000001f0d057890 */ /* 0x002fc8000fffe0ff */
[----:B------:R-:W-:-:S04]  /*1840*/  USHF.R.S32.HI UR4, URZ, 0x1f, UR5 ;  /* 0x0000001fff047899 */ /* 0x000fc80008011405 */
[----:B------:R-:W-:-:S04]  /*1850*/  ULEA.HI UR4, UR4, UR5, URZ, 0x5 ;  /* 0x0000000504047291 */ /* 0x000fc8000f8f28ff */
[----:B------:R-:W-:Y:S02]  /*1860*/  USHF.R.S32.HI UR15, URZ, 0x5, UR4 ;  /* 0x00000005ff0f7899 */ /* 0x000fe40008011404 */
[----:B------:R-:W-:Y:S02]  /*1870*/  UIADD3 UR4, UPT, UPT, UR13, -0x1, URZ ;  /* 0xffffffff0d047890 */ /* 0x000fe4000fffe0ff */
[----:B------:R-:W-:Y:S02]  /*1880*/  UISETP.LT.U32.AND UP0, UPT, UR15, 0x22, UPT ;  /* 0x000000220f00788c */ /* 0x000fe4000bf01070 */
[----:B------:R-:W-:Y:S02]  /*1890*/  UISETP.GE.U32.AND UP1, UPT, UR4, -0x3f, UPT ;  /* 0xffffffc10400788c */ /* 0x000fe4000bf26070 */
[----:B------:R-:W-:Y:S02]  /*18a0*/  USEL UR14, UR15, 0x22, UP0 ;  /* 0x000000220f0e7887 */ /* 0x000fe40008000000 */
[----:B------:R-:W-:-:S02]  /*18b0*/  UIADD3 UR13, UPT, UPT, UR13, 0x3e, URZ ;  /* 0x0000003e0d0d7890 */ /* 0x000fc4000fffe0ff */
[----:B------:R-:W-:Y:S02]  /*18c0*/  UIADD3 UR5, UPT, UPT, UR14, -0x1, URZ ;  /* 0xffffffff0e057890 */ /* 0x000fe4000fffe0ff */
[----:B------:R-:W-:-:S03]  /*18d0*/  UIADD3 UR7, UPT, UPT, UR15, -UR14, URZ ;  /* 0x8000000e0f077290 */ /* 0x000fc6000fffe0ff */
[----:B------:R-:W-:-:S04]  /*18e0*/  @UP1 UIADD3 UR5, UPT, UPT, UR14, URZ, URZ ;  /* 0x000000ff0e051290 */ /* 0x000fc8000fffe0ff */
[----:B--2---:R-:W-:-:S12]  /*18f0*/  UIADD3 UR5, UPT, UPT, UR5, 0x1, URZ ;  /* 0x0000000105057890 */ /* 0x004fd8000fffe0ff */
.L_x_36:
[----:B------:R-:W-:Y:S01]  /*1900*/  UISETP.NE.AND UP0, UPT, UR37, URZ, UPT ;  /* 0x000000ff2500728c */ /* 0x000fe2000bf05270 */
[----:B------:R-:W1:Y:S08]  /*1910*/  S2UR UR37, SR_CgaCtaId ;  /* 0x00000000002579c3 */ /* 0x000e700000008800 */
[----:B------:R-:W-:Y:S05]  /*1920*/  BRA.U UP0, `(.L_x_19) ;  /* 0x0000000100347547 */ /* 0x000fea000b800000 */
[----:B------:R-:W2:Y:S01]  /*1930*/  S2R R2, SR_CgaCtaId ;  /* 0x0000000000027919 */ /* 0x000ea20000008800 */
[----:B------:R-:W-:-:S04]  /*1940*/  MOV R3, 0x400 ;  /* 0x0000040000037802 */ /* 0x000fc80000000f00 */
[----:B--2---:R-:W-:Y:S02]  /*1950*/  LEA R3, R2, R3, 0x18 ;  /* 0x0000000302037211 */ /* 0x004fe400078ec0ff */
[----:B------:R-:W-:-:S03]  /*1960*/  SHF.L.U32 R2, R8, 0x1f, RZ ;  /* 0x0000001f08027819 */ /* 0x000fc600000006ff */
[----:B------:R-:W-:-:S04]  /*1970*/  IMAD R3, R10, 0x8, R3 ;  /* 0x000000080a037824 */ /* 0x000fc800078e0203 */
[----:B------:R-:W2:Y:S02]  /*1980*/  SYNCS.PHASECHK.TRANS64.TRYWAIT P0, [R3+URZ+0x2c0], R2 ;  /* 0x0002c002030075a7 */ /* 0x000ea400080011ff */
[----:B--2---:R-:W-:Y:S05]  /*1990*/  @!P0 BRA `(.L_x_20) ;  /* 0x0000006800e08947 */ /* 0x004fea0003800000 */
.L_x_136:
[----:B------:R-:W-:Y:S01]  /*19a0*/  VIADD R10, R10, 0x1 ;  /* 0x000000010a0a7836 */ /* 0x000fe20000000000 */
[----:B------:R2:W-:Y:S04]  /*19b0*/  SYNCS.ARRIVE.TRANS64.A1T0 RZ, [R3+URZ+0x2b0], RZ ;  /* 0x0002b0ff03ff79a7 */ /* 0x0005e800081000ff */
[----:B------:R-:W-:-:S04]  /*19c0*/  ISETP.NE.AND P0, PT, R10, 0x2, PT ;  /* 0x000000020a00780c */ /* 0x000fc80003f05270 */
[----:B------:R-:W-:Y:S02]  /*19d0*/  SEL R10, R10, RZ, P0 ;  /* 0x000000ff0a0a7207 */ /* 0x000fe40000000000 */
[----:B--2---:R-:W-:-:S04]  /*19e0*/  SEL R3, RZ, 0x1, P0 ;  /* 0x00000001ff037807 */ /* 0x004fc80000000000 */
[----:B------:R-:W-:-:S07]  /*19f0*/  LOP3.LUT R8, R8, R3, RZ, 0x3c, !PT ;  /* 0x0000000308087212 */ /* 0x000fce00078e3cff */
.L_x_19:
[----:B------:R-:W-:Y:S01]  /*1a00*/  UMOV UR4, 0x400 ;  /* 0x0000040000047882 */ /* 0x000fe20000000000 */
[----:B------:R-:W-:Y:S01]  /*1a10*/  SHF.L.U32 R2, R15, 0x1f, RZ ;  /* 0x0000001f0f027819 */ /* 0x000fe200000006ff */
[----:B-1----:R-:W-:Y:S01]  /*1a20*/  ULEA UR4, UR37, UR4, 0x18 ;  /* 0x0000000425047291 */ /* 0x002fe2000f8ec0ff */
[----:B------:R-:W-:Y:S01]  /*1a30*/  R2UR UR34, R21 ;  /* 0x00000000152272ca */ /* 0x000fe200000e0000 */
[----:B------:R-:W-:Y:S01]  /*1a40*/  UISETP.GE.U32.AND UP0, UPT, UR13, 0x3f, UPT ;  /* 0x0000003f0d00788c */ /* 0x000fe2000bf06070 */
[----:B------:R-:W-:Y:S01]  /*1a50*/  R2UR UR10, R20 ;  /* 0x00000000140a72ca */ /* 0x000fe200000e0000 */
[----:B------:R-:W-:Y:S01]  /*1a60*/  ULEA UR8, UR6, UR4, 0x3 ;  /* 0x0000000406087291 */ /* 0x000fe2000f8e18ff */
[----:B------:R-:W-:-:S08]  /*1a70*/  UMOV UR24, URZ ;  /* 0x000000ff00187c82 */ /* 0x000fd00008000000 */
[----:B------:R1:W2:Y:S01]  /*1a80*/  SYNCS.PHASECHK.TRANS64.TRYWAIT P0, [UR8+0x110], R2 ;  /* 0x00011002ff0075a7 */ /* 0x0002a20008001108 */
[----:B------:R-:W-:Y:S02]  /*1a90*/  USHF.L.U32 UR34, UR34, 0x6, URZ ;  /* 0x0000000622227899 */ /* 0x000fe400080006ff */
[----:B------:R-:W-:Y:S01]  /*1aa0*/  USHF.L.U32 UR10, UR10, 0x7, URZ ;  /* 0x000000070a0a7899 */ /* 0x000fe200080006ff */
[----:B------:R-:W-:Y:S11]  /*1ab0*/  BRA.U !UP0, `(.L_x_21) ;  /* 0x0000000108a87547 */ /* 0x000ff6000b800000 */
[----:B------:R-:W-:Y:S01]  /*1ac0*/  UMOV UR16, URZ ;  /* 0x000000ff00107c82 */ /* 0x000fe20008000000 */
[----:B------:R-:W-:-:S05]  /*1ad0*/  UMOV UR17, UR6 ;  /* 0x0000000600117c82 */ /* 0x000fca0008000000 */
.L_x_26:
[----:B-1----:R-:W-:Y:S01]  /*1ae0*/  ULEA UR33, UR17, UR4, 0x3 ;  /* 0x0000000411217291 */ /* 0x002fe2000f8e18ff */
[----:B--2---:R-:W-:Y:S01]  /*1af0*/  @!P5 MOV R3, 0x1800 ;  /* 0x000018000003d802 */ /* 0x004fe20000000f00 */
[----:B--2---:R-:W-:Y:S10]  /*1b00*/  @P0 BRA `(.L_x_22) ;  /* 0x00000000000c0947 */ /* 0x004ff40003800000 */
[----:B------:R-:W-:-:S04]  /*1b10*/  SHF.L.U32 R5, R15, 0x1f, RZ ;  /* 0x0000001f0f057819 */ /* 0x000fc800000006ff */
[----:B------:R-:W2:Y:S02]  /*1b20*/  SYNCS.PHASECHK.TRANS64.TRYWAIT P0, [UR33+0x110], R5 ;  /* 0x00011005ff0075a7 */ /* 0x000ea40008001121 */
[----:B--2---:R-:W-:Y:S05]  /*1b30*/  @!P0 BRA `(.L_x_23) ;  /* 0x00000068008c8947 */ /* 0x004fea0003800000 */
.L_x_22:
[----:B------:R2:W-:Y:S01]  /*1b40*/  @!P5 SYNCS.ARRIVE.TRANS64 RZ, [UR33], R3 ;  /* 0x00000003ffffd9a7 */ /* 0x0005e20008000021 */
[----:B------:R-:W-:Y:S04]  /*1b50*/  BSSY.RECONVERGENT B0, `(.L_x_24) ;  /* 0x0000003000007945 */ /* 0x000fe80003800200 */
[----:B------:R-:W-:Y:S05]  /*1b60*/  @P4 BRA `(.L_x_25) ;  /* 0x0000000000044947 */ /* 0x000fea0003800000 */
[----:B------:R-:W-:Y:S05]  /*1b70*/  BPT.TRAP 0x1 ;  /* 0x000000040000795c */ /* 0x000fea0000300000 */
.L_x_25:
[----:B------:R-:W-:Y:S05]  /*1b80*/  BSYNC.RECONVERGENT B0 ;  /* 0x0000000000007941 */ /* 0x000fea0003800200 */
.L_x_24:
[----:B------:R-:W-:Y:S02]  /*1b90*/  UIADD3 UR6, UPT, UPT, UR17, 0x1, URZ ;  /* 0x0000000111067890 */ /* 0x000fe4000fffe0ff */
[----:B------:R-:W-:Y:S02]  /*1ba0*/  ULEA UR32, UR17, UR4, 0xb ;  /* 0x0000000411207291 */ /* 0x000fe4000f8e58ff */
[----:B------:R-:W-:Y:S02]  /*1bb0*/  UISETP.NE.AND UP0, UPT, UR6, 0x22, UPT ;  /* 0x000000220600788c */ /* 0x000fe4000bf05270 */
[----:B------:R-:W-:Y:S02]  /*1bc0*/  UIADD3 UR26, UP1, UPT, UR22, 0x80, URZ ;  /* 0x00000080161a7890 */ /* 0x000fe4000ff3e0ff */
[----:B------:R-:W-:Y:S02]  /*1bd0*/  USEL UR9, URZ, 0x1, UP0 ;  /* 0x00000001ff097887 */ /* 0x000fe40008000000 */
[----:B------:R-:W-:-:S02]  /*1be0*/  USEL UR6, UR6, URZ, UP0 ;  /* 0x000000ff06067287 */ /* 0x000fc40008000000 */
[----:B------:R-:W-:Y:S02]  /*1bf0*/  UIADD3 UR20, UP0, UPT, UR22, 0x180, URZ ;  /* 0x0000018016147890 */ /* 0x000fe4000ff1e0ff */
[----:B------:R-:W-:Y:S01]  /*1c00*/  ULEA UR8, UR6, UR4, 0x3 ;  /* 0x0000000406087291 */ /* 0x000fe2000f8e18ff */
[----:B------:R-:W-:Y:S01]  /*1c10*/  LOP3.LUT R15, R15, UR9, RZ, 0x3c, !PT ;  /* 0x000000090f0f7c12 */ /* 0x000fe2000f8e3cff */
[----:B------:R-:W-:Y:S02]  /*1c20*/  USHF.L.U32 UR35, UR16, 0x5, URZ ;  /* 0x0000000510237899 */ /* 0x000fe400080006ff */
[----:B------:R-:W-:Y:S01]  /*1c30*/  UIADD3.X UR27, UPT, UPT, URZ, UR23, URZ, UP1, !UPT ;  /* 0x00000017ff1b7290 */ /* 0x000fe20008ffe4ff */
[----:B-1----:R-:W-:Y:S01]  /*1c40*/  SHF.L.U32 R2, R15, 0x1f, RZ ;  /* 0x0000001f0f027819 */ /* 0x002fe200000006ff */
[----:B------:R-:W-:Y:S02]  /*1c50*/  UIADD3 UR32, UPT, UPT, UR32, 0x4600, URZ ;  /* 0x0000460020207890 */ /* 0x000fe4000fffe0ff */
[----:B------:R-:W-:Y:S01]  /*1c60*/  UIADD3.X UR21, UPT, UPT, URZ, UR23, URZ, UP0, !UPT ;  /* 0x00000017ff157290 */ /* 0x000fe200087fe4ff */
[----:B------:R1:W1:Y:S01]  /*1c70*/  SYNCS.PHASECHK.TRANS64.TRYWAIT P0, [UR8+0x110], R2 ;  /* 0x00011002ff0075a7 */ /* 0x0002620008001108 */
[----:B------:R-:W-:Y:S01]  /*1c80*/  ULEA UR8, UR17, UR4, 0xc ;  /* 0x0000000411087291 */ /* 0x000fe2000f8e60ff */
[----:B------:R-:W-:Y:S01]  /*1c90*/  UMOV UR18, 0x0 ;  /* 0x0000000000127882 */ /* 0x000fe20000000000 */
[----:B------:R-:W-:-:S02]  /*1ca0*/  UMOV UR19, 0x10000000 ;  /* 0x1000000000137882 */ /* 0x000fc40000000000 */
[----:B------:R-:W-:Y:S01]  /*1cb0*/  UIADD3 UR8, UPT, UPT, UR8, 0x15600, URZ ;  /* 0x0001560008087890 */ /* 0x000fe2000fffe0ff */
[----:B------:R1:W-:Y:S01]  /*1cc0*/  UTMALDG.3D [UR32], [UR26], desc[UR18] ;  /* 0x000012201a0075b4 */ /* 0x0003e20008011000 */
[----:B------:R-:W-:Y:S01]  /*1cd0*/  UMOV UR12, UR36 ;  /* 0x00000024000c7c82 */ /* 0x000fe20008000000 */
[----:B------:R-:W-:Y:S01]  /*1ce0*/  UMOV UR9, UR33 ;  /* 0x0000002100097c82 */ /* 0x000fe20008000000 */
[----:B------:R-:W-:Y:S01]  /*1cf0*/  UMOV UR11, UR35 ;  /* 0x00000023000b7c82 */ /* 0x000fe20008000000 */
[----:B------:R-:W-:Y:S01]  /*1d00*/  UIADD3 UR16, UPT, UPT, UR16, 0x1, URZ ;  /* 0x0000000110107890 */ /* 0x000fe2000fffe0ff */
[----:B------:R-:W-:Y:S01]  /*1d10*/  UMOV UR24, UR5 ;  /* 0x0000000500187c82 */ /* 0x000fe20008000000 */
[----:B------:R-:W-:Y:S02]  /*1d20*/  UMOV UR17, UR6 ;  /* 0x0000000600117c82 */ /* 0x000fe40008000000 */
[----:B------:R1:W-:Y:S01]  /*1d30*/  UTMALDG.3D [UR8], [UR20], desc[UR18] ;  /* 0x00001208140075b4 */ /* 0x0003e20008011000 */
[----:B------:R-:W-:-:S09]  /*1d40*/  UISETP.NE.AND UP0, UPT, UR16, UR5, UPT ;  /* 0x000000051000728c */ /* 0x000fd2000bf05270 */
[----:B------:R-:W-:Y:S05]  /*1d50*/  BRA.U UP0, `(.L_x_26) ;  /* 0xfffffffd00607547 */ /* 0x000fea000b83ffff */
.L_x_21:
[----:B-1----:R-:W-:Y:S01]  /*1d60*/  ULEA UR8, UR6, UR4, 0x3 ;  /* 0x0000000406087291 */ /* 0x002fe2000f8e18ff */
[----:B------:R-:W-:Y:S01]  /*1d70*/  SHF.L.U32 R2, R15, 0x1f, RZ ;  /* 0x0000001f0f027819 */ /* 0x000fe200000006ff */
[----:B------:R-:W-:Y:S01]  /*1d80*/  @!P1 SYNCS.ARRIVE.TRANS64.A1T0 RZ, [UR4+0x248], RZ ;  /* 0x000248ffffff99a7 */ /* 0x000fe20008100004 */
[----:B------:R-:W-:-:S06]  /*1d90*/  UISETP.GT.AND UP0, UPT, UR15, UR14, UPT ;  /* 0x0000000e0f00728c */ /* 0x000fcc000bf04270 */
[----:B--2---:R1:W2:Y:S03]  /*1da0*/  SYNCS.PHASECHK.TRANS64.TRYWAIT P0, [UR8+0x110], R2 ;  /* 0x00011002ff0075a7 */ /* 0x0042a60008001108 */
[----:B------:R-:W-:Y:S05]  /*1db0*/  BRA.U !UP0, `(.L_x_27) ;  /* 0x0000000108ac7547 */ /* 0x000fea000b800000 */
[----:B------:R-:W-:Y:S01]  /*1dc0*/  UIADD3 UR21, UPT, UPT, UR7, UR24, URZ ;  /* 0x0000001807157290 */ /* 0x000fe2000fffe0ff */
[----:B------:R-:W-:-:S11]  /*1dd0*/  UMOV UR25, UR6 ;  /* 0x0000000600197c82 */ /* 0x000fd60008000000 */
.L_x_32:
[----:B-1----:R-:W-:Y:S01]  /*1de0*/  ULEA UR17, UR25, UR4, 0x3 ;  /* 0x0000000419117291 */ /* 0x002fe2000f8e18ff */
[----:B--2---:R-:W-:Y:S01]  /*1df0*/  @!P5 MOV R3, 0x1800 ;  /* 0x000018000003d802 */ /* 0x004fe20000000f00 */
[----:B--2---:R-:W-:Y:S10]  /*1e00*/  @P0 BRA `(.L_x_28) ;  /* 0x00000000000c0947 */ /* 0x004ff40003800000 */
[----:B------:R-:W-:-:S04]  /*1e10*/  SHF.L.U32 R5, R15, 0x1f, RZ ;  /* 0x0000001f0f057819 */ /* 0x000fc800000006ff */
[----:B------:R-:W2:Y:S02]  /*1e20*/  SYNCS.PHASECHK.TRANS64.TRYWAIT P0, [UR17+0x110], R5 ;  /* 0x00011005ff0075a7 */ /* 0x000ea40008001111 */
[----:B--2---:R-:W-:Y:S05]  /*1e30*/  @!P0 BRA `(.L_x_29) ;  /* 0x0000006400e48947 */ /* 0x004fea0003800000 */
.L_x_28:
[----:B------:R2:W-:Y:S01]  /*1e40*/  @!P5 SYNCS.ARRIVE.TRANS64 RZ, [UR17], R3 ;  /* 0x00000003ffffd9a7 */ /* 0x0005e20008000011 */
[----:B------:R-:W-:Y:S04]  /*1e50*/  BSSY.RECONVERGENT B0, `(.L_x_30) ;  /* 0x0000003000007945 */ /* 0x000fe80003800200 */
[----:B------:R-:W-:Y:S05]  /*1e60*/  @P4 BRA `(.L_x_31) ;  /* 0x0000000000044947 */ /* 0x000fea0003800000 */
[----:B------:R-:W-:Y:S05]  /*1e70*/  BPT.TRAP 0x1 ;  /* 0x000000040000795c */ /* 0x000fea0000300000 */
.L_x_31:
[----:B------:R-:W-:Y:S05]  /*1e80*/  BSYNC.RECONVERGENT B0 ;  /* 0x0000000000007941 */ /* 0x000fea0003800200 */
.L_x_30:
        /* <DEDUP_REMOVED lines=10> */
[----:B------:R-:W-:Y:S01]  /*1f30*/  UIADD3 UR16, UPT, UPT, UR16, 0x4600, URZ ;  /* 0x0000460010107890 */ /* 0x000fe2000fffe0ff */
[----:B-1----:R-:W-:Y:S01]  /*1f40*/  SHF.L.U32 R2, R15, 0x1f, RZ ;  /* 0x0000001f0f027819 */ /* 0x002fe200000006ff */
[----:B------:R-:W-:Y:S02]  /*1f50*/  UIADD3.X UR31, UPT, UPT, URZ, UR23, URZ, UP1, !UPT ;  /* 0x00000017ff1f7290 */ /* 0x000fe40008ffe4ff */
[----:B------:R-:W-:Y:S01]  /*1f60*/  UIADD3.X UR29, UPT, UPT, URZ, UR23, URZ, UP0, !UPT ;  /* 0x00000017ff1d7290 */ /* 0x000fe200087fe4ff */
[----:B------:R1:W1:Y:S01]  /*1f70*/  SYNCS.PHASECHK.TRANS64.TRYWAIT P0, [UR8+0x110], R2 ;  /* 0x00011002ff0075a7 */ /* 0x0002620008001108 */
[----:B------:R-:W-:Y:S01]  /*1f80*/  ULEA UR8, UR25, UR4, 0xc ;  /* 0x0000000419087291 */ /* 0x000fe2000f8e60ff */
[----:B------:R-:W-:Y:S01]  /*1f90*/  UMOV UR26, 0x0 ;  /* 0x00000000001a7882 */ /* 0x000fe20000000000 */
[----:B------:R-:W-:-:S02]  /*1fa0*/  UMOV UR27, 0x10000000 ;  /* 0x10000000001b7882 */ /* 0x000fc40000000000 */
[----:B------:R-:W-:Y:S01]  /*1fb0*/  UIADD3 UR8, UPT, UPT, UR8, 0x15600, URZ ;  /* 0x0001560008087890 */ /* 0x000fe2000fffe0ff */
[----:B------:R-:W-:Y:S01]  /*1fc0*/  UMOV UR18, UR34 ;  /* 0x0000002200127c82 */ /* 0x000fe20008000000 */
[----:B------:R-:W-:Y:S01]  /*1fd0*/  UMOV UR20, UR36 ;  /* 0x0000002400147c82 */ /* 0x000fe20008000000 */
[----:B------:R-:W-:Y:S01]  /*1fe0*/  UMOV UR12, UR36 ;  /* 0x00000024000c7c82 */ /* 0x000fe20008000000 */
[----:B------:R-:W-:Y:S01]  /*1ff0*/  UMOV UR9, UR17 ;  /* 0x0000001100097c82 */ /* 0x000fe20008000000 */
[----:B------:R-:W-:Y:S01]  /*2000*/  UMOV UR11, UR19 ;  /* 0x00000013000b7c82 */ /* 0x000fe20008000000 */
[----:B------:R1:W-:Y:S01]  /*2010*/  UTMALDG.3D [UR16], [UR30], desc[UR26] ;  /* 0x00001a101e0075b4 */ /* 0x0003e20008011000 */
[----:B------:R-:W-:Y:S01]  /*2020*/  UIADD3 UR24, UPT, UPT, UR24, 0x1, URZ ;  /* 0x0000000118187890 */ /* 0x000fe2000fffe0ff */
[----:B------:R-:W-:-:S03]  /*2030*/  UMOV UR25, UR6 ;  /* 0x0000000600197c82 */ /* 0x000fc60008000000 */
[----:B------:R-:W-:Y:S01]  /*2040*/  UISETP.NE.AND UP0, UPT, UR24, UR21, UPT ;  /* 0x000000151800728c */ /* 0x000fe2000bf05270 */
[----:B------:R1:W-:Y:S08]  /*2050*/  UTMALDG.3D [UR8], [UR28], desc[UR26] ;  /* 0x00001a081c0075b4 */ /* 0x0003f00008011000 */
[----:B------:R-:W-:Y:S05]  /*2060*/  BRA.U UP0, `(.L_x_32) ;  /* 0xfffffffd005c7547 */ /* 0x000fea000b83ffff */
.L_x_27:
[----:B-1----:R-:W-:Y:S01]  /*2070*/  LEA R2, R14, UR4, 0x3 ;  /* 0x000000040e027c11 */ /* 0x002fe2000f8e18ff */
[----:B------:R-:W-:Y:S01]  /*2080*/  NOP ;  /* 0x0000000000007918 */ /* 0x000fe20000000000 */
[----:B--2---:R-:W-:Y:S02]  /*2090*/  SHF.L.U32 R3, R12, 0x1f, RZ ;  /* 0x0000001f0c037819 */ /* 0x004fe400000006ff */
[----:B------:R-:W-:Y:S02]  /*20a0*/  LEA R4, R14, UR4, 0x4 ;  /* 0x000000040e047c11 */ /* 0x000fe4000f8e20ff */
[----:B------:R-:W1:Y:S02]  /*20b0*/  SYNCS.PHASECHK.TRANS64.TRYWAIT P0, [R2+URZ+0x250], R3 ;  /* 0x00025003020075a7 */ /* 0x000e6400080011ff */
[----:B-1----:R-:W-:Y:S05]  /*20c0*/  @!P0 BRA `(.L_x_33) ;  /* 0x0000006400588947 */ /* 0x002fea0003800000 */
.L_x_139:
[----:B------:R-:W2:Y:S01]  /*20d0*/  LDS.128 R4, [R4+0x2e0] ;  /* 0x0002e00004047984 */ /* 0x000ea20000000c00 */
[----:B---3--:R-:W-:Y:S01]  /*20e0*/  ISETP.GE.AND P0, PT, R40, 0x1, PT ;  /* 0x000000012800780c */ /* 0x008fe20003f06270 */
[----:B-1----:R-:W-:Y:S01]  /*20f0*/  VIADD R2, R2, 0x260 ;  /* 0x0000026002027836 */ /* 0x002fe20000000000 */
[----:B------:R-:W-:Y:S01]  /*2100*/  @!PT LDS RZ, [RZ] ;  /* 0x00000000fffff984 */ /* 0x000fe20000000800 */
[----:B------:R-:W-:Y:S01]  /*2110*/  @!PT LDS RZ, [RZ] ;  /* 0x00000000fffff984 */ /* 0x000fe20000000800 */
[----:B------:R-:W-:Y:S01]  /*2120*/  @!PT LDS RZ, [RZ] ;  /* 0x00000000fffff984 */ /* 0x000fe20000000800 */
[----:B------:R-:W-:Y:S01]  /*2130*/  @!PT LDS RZ, [RZ] ;  /* 0x00000000fffff984 */ /* 0x000fe20000000800 */
[----:B------:R1:W-:Y:S06]  /*2140*/  MEMBAR.ALL.CTA ;  /* 0x0000000000007992 */ /* 0x0003ec0000008000 */
[----:B-1----:R-:W1:Y:S01]  /*2150*/  FENCE.VIEW.ASYNC.S ;  /* 0x00000000000073c6 */ /* 0x002e620000000000 */
[----:B------:R-:W-:-:S04]  /*2160*/  PRMT R2, RZ, 0x654, R2 ;  /* 0x00000654ff027816 */ /* 0x000fc80000000002 */
[----:B-1----:R1:W-:Y:S01]  /*2170*/  SYNCS.ARRIVE.TRANS64.RED.A1T0 RZ, [R2+URZ], RZ ;  /* 0x000000ff02ff79a7 */ /* 0x0023e200081004ff */
[----:B--2---:R-:W-:-:S13]  /*2180*/  LOP3.LUT P2, RZ, R6, 0x1, RZ, 0xc0, !PT ;  /* 0x0000000106ff7812 */ /* 0x004fda000784c0ff */
[----:B------:R-:W-:Y:S01]  /*2190*/  @P2 SHF.R.U32.HI R3, RZ, 0x10, R5 ;  /* 0x00000010ff032819 */ /* 0x000fe20000011605 */
[----:B------:R-:W-:Y:S01]  /*21a0*/  VOTEU.ANY UP0, P2 ;  /* 0x0000000000ff7886 */ /* 0x000fe20001000100 */
[----:B------:R-:W-:Y:S02]  /*21b0*/  @P2 MOV R13, R4 ;  /* 0x00000004000d2202 */ /* 0x000fe40000000f00 */
[----:B------:R-:W-:Y:S02]  /*21c0*/  @P2 R2UR.BROADCAST UR8, R3 ;  /* 0x00000000030822ca */ /* 0x000fe400008e0000 */
[----:B------:R-:W-:-:S11]  /*21d0*/  @P2 LOP3.LUT R11, R5, 0xffff, RZ, 0xc0, !PT ;  /* 0x0000ffff050b2812 */ /* 0x000fd600078ec0ff */
[----:B------:R-:W-:Y:S01]  /*21e0*/  @UP0 UMOV UR36, UR8 ;  /* 0x0000000800240c82 */ /* 0x000fe20008000000 */
[----:B-1----:R-:W-:Y:S05]  /*21f0*/  @!P0 BRA `(.L_x_34) ;  /* 0x0000000000b88947 */ /* 0x002fea0003800000 */
[----:B------:R-:W4:Y:S01]  /*2200*/  LDC.64 R4, c[0x0][0xb18] ;  /* 0x0002c600ff047b82 */ /* 0x000f220000000a00 */
[----:B------:R-:W-:-:S07]  /*2210*/  ISETP.NE.AND P3, PT, R40, 0x1, PT ;  /* 0x000000012800780c */ /* 0x000fce0003f65270 */
[----:B------:R-:W1:Y:S08]  /*2220*/  LDC.64 R6, c[0x0][0xb10] ;  /* 0x0002c400ff067b82 */ /* 0x000e700000000a00 */
[----:B------:R-:W2:Y:S08]  /*2230*/  LDC R16, c[0x0][0xb20] ;  /* 0x0002c800ff107b82 */ /* 0x000eb00000000800 */
[----:B------:R-:W3:Y:S01]  /*2240*/  LDC R18, c[0x0][0xb0c] ;  /* 0x0002c300ff127b82 */ /* 0x000ee20000000800 */
[----:B----4-:R-:W-:Y:S01]  /*2250*/  IMAD.HI.U32 R17, R0, R5, RZ ;  /* 0x0000000500117227 */ /* 0x010fe200078e00ff */
[----:B------:R-:W-:-:S03]  /*2260*/  ISETP.NE.AND P0, PT, R4, 0x1, PT ;  /* 0x000000010400780c */ /* 0x000fc60003f05270 */
[----:B------:R-:W-:-:S03]  /*2270*/  IMAD.HI.U32 R5, R11, R5, RZ ;  /* 0x000000050b057227 */ /* 0x000fc600078e00ff */
[----:B------:R-:W4:Y:S01]  /*2280*/  LDC.64 R2, c[0x0][0xb28] ;  /* 0x0002ca00ff027b82 */ /* 0x000f220000000a00 */
[----:B-1----:R-:W-:-:S04]  /*2290*/  IMAD.HI.U32 R20, R9, R6, RZ ;  /* 0x0000000609147227 */ /* 0x002fc800078e00ff */
[----:B------:R-:W-:Y:S01]  /*22a0*/  IMAD.HI.U32 R22, R13, R6, RZ ;  /* 0x000000060d167227 */ /* 0x000fe200078e00ff */
[----:B------:R-:W-:Y:S02]  /*22b0*/  SHF.R.U32.HI R20, RZ, R7, R20 ;  /* 0x00000007ff147219 */ /* 0x000fe40000011614 */
[-C--:B--2---:R-:W-:Y:S02]  /*22c0*/  SHF.R.U32.HI R17, RZ, R16.reuse, R17 ;  /* 0x00000010ff117219 */ /* 0x084fe40000011611 */
[----:B------:R-:W-:Y:S02]  /*22d0*/  SHF.R.U32.HI R16, RZ, R16, R5 ;  /* 0x00000010ff107219 */ /* 0x000fe40000011605 */
[----:B------:R-:W-:Y:S02]  /*22e0*/  SEL R17, R0, R17, !P0 ;  /* 0x0000001100117207 */ /* 0x000fe40004000000 */
[----:B------:R-:W-:Y:S02]  /*22f0*/  SHF.R.U32.HI R22, RZ, R7, R22 ;  /* 0x00000007ff167219 */ /* 0x000fe40000011616 */
[----:B---3--:R-:W-:-:S02]  /*2300*/  ISETP.NE.AND P1, PT, R18, 0x1, PT ;  /* 0x000000011200780c */ /* 0x008fc40003f25270 */
[----:B------:R-:W-:Y:S02]  /*2310*/  SEL R5, R11, R16, !P0 ;  /* 0x000000100b057207 */ /* 0x000fe40004000000 */
[----:B------:R-:W-:Y:S02]  /*2320*/  SEL R19, R9, R20, !P1 ;  /* 0x0000001409137207 */ /* 0x000fe40004800000 */
[----:B------:R-:W-:Y:S01]  /*2330*/  SEL R7, R13, R22, !P1 ;  /* 0x000000160d077207 */ /* 0x000fe20004800000 */
[----:B----4-:R-:W-:-:S04]  /*2340*/  IMAD.HI.U32 R20, R17, R2, RZ ;  /* 0x0000000211147227 */ /* 0x010fc800078e00ff */
[----:B------:R-:W-:Y:S01]  /*2350*/  IMAD.HI.U32 R6, R19, R2, RZ ;  /* 0x0000000213067227 */ /* 0x000fe200078e00ff */
[----:B------:R-:W-:-:S04]  /*2360*/  @P3 SHF.R.U32.HI R17, RZ, R3, R20 ;  /* 0x00000003ff113219 */ /* 0x000fc80000011614 */
        /* <DEDUP_REMOVED lines=8> */
[----:B------:R-:W-:-:S04]  /*23f0*/  @!P0 IMAD.HI.U32 R16, R7, R2, RZ ;  /* 0x0000000207108227 */ /* 0x000fc800078e00ff */
[----:B------:R-:W-:Y:S01]  /*2400*/  IMAD.MOV R2, RZ, RZ, -R6 ;  /* 0x000000ffff027224 */ /* 0x000fe200078e0a06 */
[----:B------:R-:W-:-:S03]  /*2410*/  @!P0 SHF.R.U32.HI R16, RZ, R3, R16 ;  /* 0x00000003ff108219 */ /* 0x000fc60000011610 */
[----:B------:R-:W-:Y:S01]  /*2420*/  IMAD R2, R40, R2, R5 ;  /* 0x0000000228027224 */ /* 0x000fe200078e0205 */
[----:B------:R-:W-:Y:S02]  /*2430*/  @!P0 SEL R3, R7, R16, !P3 ;  /* 0x0000001007038207 */ /* 0x000fe40005800000 */
[----:B------:R-:W-:-:S03]  /*2440*/  IADD3 R16, PT, PT, -R5, RZ, RZ ;  /* 0x000000ff05107210 */ /* 0x000fc60007ffe1ff */
[--C-:B------:R-:W-:Y:S02]  /*2450*/  @!P0 IMAD.IADD R6, R6, 0x1, -R3.reuse ;  /* 0x0000000106068824 */ /* 0x100fe400078e0a03 */
[----:B------:R-:W-:Y:S01]  /*2460*/  @!P0 IMAD R3, R2, R19, R3 ;  /* 0x0000001302038224 */ /* 0x000fe200078e0203 */
[----:B------:R-:W-:Y:S01]  /*2470*/  IADD3 R2, PT, PT, -R7, RZ, RZ ;  /* 0x000000ff07027210 */ /* 0x000fe20007ffe1ff */
[----:B------:R-:W-:Y:S02]  /*2480*/  @!P0 IMAD R5, R40, R6, R7 ;  /* 0x0000000628058224 */ /* 0x000fe400078e0207 */
[----:B------:R-:W-:Y:S02]  /*2490*/  IMAD R11, R4, R16, R11 ;  /* 0x00000010040b7224 */ /* 0x000fe400078e020b */
[----:B------:R-:W-:Y:S02]  /*24a0*/  @!P0 IMAD.MOV.U32 R7, RZ, RZ, R3 ;  /* 0x000000ffff078224 */ /* 0x000fe400078e0003 */
[----:B------:R-:W-:-:S02]  /*24b0*/  IMAD R2, R18, R2, R13 ;  /* 0x0000000212027224 */ /* 0x000fc400078e020d */
[----:B------:R-:W-:Y:S02]  /*24c0*/  IMAD R11, R5, R4, R11 ;  /* 0x00000004050b7224 */ /* 0x000fe400078e020b */
[----:B------:R-:W-:Y:S02]  /*24d0*/  IMAD R13, R7, R18, R2 ;  /* 0x00000012070d7224 */ /* 0x000fe400078e0202 */
.L_x_34:
[----:B------:R-:W1:Y:S02]  /*24e0*/  LDCU UR8, c[0x0][0xb30] ;  /* 0x00016600ff0877ac */ /* 0x000e640008000800 */
[----:B-1----:R-:W-:-:S09]  /*24f0*/  UISETP.NE.AND UP0, UPT, UR8, 0x1, UPT ;  /* 0x000000010800788c */ /* 0x002fd2000bf05270 */
[----:B------:R-:W-:Y:S05]  /*2500*/  BRA.U UP0, `(.L_x_35) ;  /* 0x0000000100407547 */ /* 0x000fea000b800000 */
[----:B------:R-:W1:Y:S08]  /*2510*/  LDC.64 R4, c[0x0][0xb10] ;  /* 0x0002c400ff047b82 */ /* 0x000e700000000a00 */
[----:B------:R-:W2:Y:S08]  /*2520*/  LDC.64 R2, c[0x0][0xb18] ;  /* 0x0002c600ff027b82 */ /* 0x000eb00000000a00 */
[----:B------:R-:W3:Y:S08]  /*2530*/  LDC R6, c[0x0][0xb20] ;  /* 0x0002c800ff067b82 */ /* 0x000ef00000000800 */
[----:B------:R-:W4:Y:S01]  /*2540*/  LDC R16, c[0x0][0xb0c] ;  /* 0x0002c300ff107b82 */ /* 0x000f220000000800 */
[----:B-1----:R-:W-:-:S05]  /*2550*/  IMAD.HI.U32 R4, R13, R4, RZ ;  /* 0x000000040d047227 */ /* 0x002fca00078e00ff */
[----:B------:R-:W-:Y:S01]  /*2560*/  SHF.R.U32.HI R4, RZ, R5, R4 ;  /* 0x00000005ff047219 */ /* 0x000fe20000011604 */
[----:B--2---:R-:W-:Y:S01]  /*2570*/  IMAD.HI.U32 R3, R11, R3, RZ ;  /* 0x000000030b037227 */ /* 0x004fe200078e00ff */
[----:B------:R-:W-:-:S04]  /*2580*/  ISETP.NE.AND P0, PT, R2, 0x1, PT ;  /* 0x000000010200780c */ /* 0x000fc80003f05270 */
[----:B---3--:R-:W-:-:S04]  /*2590*/  SHF.R.U32.HI R6, RZ, R6, R3 ;  /* 0x00000006ff067219 */ /* 0x008fc80000011603 */
[----:B------:R-:W-:Y:S02]  /*25a0*/  SEL R3, R11, R6, !P0 ;  /* 0x000000060b037207 */ /* 0x000fe40004000000 */
[----:B----4-:R-:W-:-:S04]  /*25b0*/  ISETP.NE.AND P1, PT, R16, 0x1, PT ;  /* 0x000000011000780c */ /* 0x010fc80003f25270 */
[----:B------:R-:W-:-:S05]  /*25c0*/  SEL R4, R13, R4, !P1 ;  /* 0x000000040d047207 */ /* 0x000fca0004800000 */
[----:B------:R-:W-:Y:S02]  /*25d0*/  IMAD.IADD R5, R3, 0x1, -R4 ;  /* 0x0000000103057824 */ /* 0x000fe400078e0a04 */
[----:B------:R-:W-:Y:S02]  /*25e0*/  IMAD.IADD R3, R4, 0x1, -R3 ;  /* 0x0000000104037824 */ /* 0x000fe400078e0a03 */
[----:B------:R-:W-:Y:S02]  /*25f0*/  IMAD R13, R5, R16, R13 ;  /* 0x00000010050d7224 */ /* 0x000fe400078e020d */
[----:B------:R-:W-:-:S07]  /*2600*/  IMAD R11, R3, R2, R11 ;  /* 0x00000002030b7224 */ /* 0x000fce00078e020b */
.L_x_35:
[----:B------:R-:W-:Y:S01]  /*2610*/  VIADD R14, R14, 0x1 ;  /* 0x000000010e0e7836 */ /* 0x000fe20000000000 */
[----:B------:R-:W-:Y:S01]  /*2620*/  PLOP3.LUT P1, PT, PT, PT, PT, 0x80, 0x8 ;  /* 0x000000000008781c */ /* 0x000fe20003f2f070 */
[----:B------:R-:W-:Y:S02]  /*2630*/  IMAD.IADD R21, R13, 0x1, R96 ;  /* 0x000000010d157824 */ /* 0x000fe400078e0260 */
[----:B------:R-:W-:Y:S01]  /*2640*/  IMAD.IADD R20, R11, 0x1, R94 ;  /* 0x000000010b147824 */ /* 0x000fe200078e025e */
[----:B------:R-:W-:-:S04]  /*2650*/  ISETP.NE.AND P0, PT, R14, 0x2, PT ;  /* 0x000000020e00780c */ /* 0x000fc80003f05270 */
[----:B------:R-:W-:Y:S02]  /*2660*/  SEL R3, RZ, 0x1, P0 ;  /* 0x00000001ff037807 */ /* 0x000fe40000000000 */
[----:B------:R-:W-:Y:S02]  /*2670*/  SEL R14, R14, RZ, P0 ;  /* 0x000000ff0e0e7207 */ /* 0x000fe40000000000 */
[----:B------:R-:W-:Y:S01]  /*2680*/  LOP3.LUT R12, R12, R3, RZ, 0x3c, !PT ;  /* 0x000000030c0c7212 */ /* 0x000fe200078e3cff */
[----:B------:R-:W-:Y:S06]  /*2690*/  @P2 BRA `(.L_x_36) ;  /* 0xfffffff000982947 */ /* 0x000fec000383ffff */
[----:B------:R-:W-:Y:S01]  /*26a0*/  UIADD3 UR4, UPT, UPT, UR4, 0x110, URZ ;  /* 0x0000011004047890 */ /* 0x000fe2000fffe0ff */
[----:B------:R-:W-:-:S03]  /*26b0*/  SHF.L.U32 R3, R15, 0x1f, RZ ;  /* 0x0000001f0f037819 */ /* 0x000fc600000006ff */
[----:B------:R-:W-:-:S09]  /*26c0*/  ULEA UR5, UR6, UR4, 0x3 ;  /* 0x0000000406057291 */ /* 0x000fd2000f8e18ff */
[----:B------:R-:W1:Y:S02]  /*26d0*/  SYNCS.PHASECHK.TRANS64.TRYWAIT P0, [UR5], R3 ;  /* 0x00000003ff0075a7 */ /* 0x000e640008001105 */
[----:B-1----:R-:W-:Y:S05]  /*26e0*/  @!P0 BRA `(.L_x_37) ;  /* 0x0000005c00e48947 */ /* 0x002fea0003800000 */
.L_x_141:
[----:B------:R-:W-:-:S04]  /*26f0*/  UIADD3 UR6, UPT, UPT, UR6, 0x1, URZ ;  /* 0x0000000106067890 */ /* 0x000fc8000fffe0ff */
[----:B------:R-:W-:-:S04]  /*2700*/  UISETP.NE.AND UP0, UPT, UR6, 0x22, UPT ;  /* 0x000000220600788c */ /* 0x000fc8000bf05270 */
[----:B------:R-:W-:Y:S02]  /*2710*/  USEL UR7, URZ, 0x1, UP0 ;  /* 0x00000001ff077887 */ /* 0x000fe40008000000 */
[----:B------:R-:W-:-:S04]  /*2720*/  USEL UR6, UR6, URZ, UP0 ;  /* 0x000000ff06067287 */ /* 0x000fc80008000000 */
[----:B------:R-:W-:Y:S01]  /*2730*/  ULEA UR5, UR6, UR4, 0x3 ;  /* 0x0000000406057291 */ /* 0x000fe2000f8e18ff */
[----:B------:R-:W-:-:S04]  /*2740*/  LOP3.LUT R2, R15, UR7, RZ, 0x3c, !PT ;  /* 0x000000070f027c12 */ /* 0x000fc8000f8e3cff */
[----:B-1----:R-:W-:-:S04]  /*2750*/  SHF.L.U32 R3, R2, 0x1f, RZ ;  /* 0x0000001f02037819 */ /* 0x002fc800000006ff */
[----:B------:R-:W1:Y:S02]  /*2760*/  SYNCS.PHASECHK.TRANS64.TRYWAIT P0, [UR5], R3 ;  /* 0x00000003ff0075a7 */ /* 0x000e640008001105 */
[----:B-1----:R-:W-:Y:S05]  /*2770*/  @!P0 BRA `(.L_x_38) ;  /* 0x0000005c00d88947 */ /* 0x002fea0003800000 */
.L_x_143:
        /* <DEDUP_REMOVED lines=9> */
.L_x_145:
        /* <DEDUP_REMOVED lines=9> */
.L_x_147:
        /* <DEDUP_REMOVED lines=9> */
.L_x_149:
        /* <DEDUP_REMOVED lines=9> */
.L_x_151:
        /* <DEDUP_REMOVED lines=9> */
.L_x_153:
        /* <DEDUP_REMOVED lines=9> */
.L_x_155:
        /* <DEDUP_REMOVED lines=9> */
.L_x_157:
        /* <DEDUP_REMOVED lines=9> */
.L_x_159:
        /* <DEDUP_REMOVED lines=9> */
.L_x_161:
        /* <DEDUP_REMOVED lines=9> */
.L_x_163:
        /* <DEDUP_REMOVED lines=9> */
.L_x_165:
        /* <DEDUP_REMOVED lines=9> */
.L_x_167:
        /* <DEDUP_REMOVED lines=9> */
.L_x_169:
        /* <DEDUP_REMOVED lines=9> */
.L_x_171:
        /* <DEDUP_REMOVED lines=9> */
.L_x_173:
        /* <DEDUP_REMOVED lines=9> */
.L_x_175:
        /* <DEDUP_REMOVED lines=9> */
.L_x_177:
        /* <DEDUP_REMOVED lines=9> */
.L_x_179:
        /* <DEDUP_REMOVED lines=9> */
.L_x_181:
        /* <DEDUP_REMOVED lines=9> */
.L_x_183:
        /* <DEDUP_REMOVED lines=9> */
.L_x_185:
        /* <DEDUP_REMOVED lines=9> */
.L_x_187:
        /* <DEDUP_REMOVED lines=9> */
.L_x_189:
        /* <DEDUP_REMOVED lines=9> */
.L_x_191:
        /* <DEDUP_REMOVED lines=9> */
.L_x_193:
        /* <DEDUP_REMOVED lines=9> */
.L_x_195:
        /* <DEDUP_REMOVED lines=9> */
.L_x_197:
        /* <DEDUP_REMOVED lines=9> */
.L_x_199:
        /* <DEDUP_REMOVED lines=9> */
.L_x_201:
        /* <DEDUP_REMOVED lines=9> */
.L_x_203:
        /* <DEDUP_REMOVED lines=9> */
.L_x_205:
[----:B------:R-:W-:-:S04]  /*38f0*/  UIADD3 UR6, UPT, UPT, UR6, 0x1, URZ ;  /* 0x0000000106067890 */ /* 0x000fc8000fffe0ff */
[----:B------:R-:W-:-:S04]  /*3900*/  UISETP.NE.AND UP0, UPT, UR6, 0x22, UPT ;  /* 0x000000220600788c */ /* 0x000fc8000bf05270 */
[----:B------:R-:W-:Y:S02]  /*3910*/  USEL UR5, URZ, 0x1, UP0 ;  /* 0x00000001ff057887 */ /* 0x000fe40008000000 */
[----:B------:R-:W-:-:S04]  /*3920*/  USEL UR6, UR6, URZ, UP0 ;  /* 0x000000ff06067287 */ /* 0x000fc80008000000 */
[----:B------:R-:W-:Y:S01]  /*3930*/  ULEA UR6, UR6, UR4, 0x3 ;  /* 0x0000000406067291 */ /* 0x000fe2000f8e18ff */
[----:B-1----:R-:W-:-:S04]  /*3940*/  LOP3.LUT R3, R2, UR5, RZ, 0x3c, !PT ;  /* 0x0000000502037c12 */ /* 0x002fc8000f8e3cff */
[----:B------:R-:W-:Y:S01]  /*3950*/  SHF.L.U32 R3, R3, 0x1f, RZ ;  /* 0x0000001f03037819 */ /* 0x000fe200000006ff */
[----:B----4-:R-:W-:-:S07]  /*3960*/  IMAD.U32 R0, RZ, RZ, UR6 ;  /* 0x00000006ff007e24 */ /* 0x010fce000f8e00ff */
.L_x_70:
[----:B-1----:R1:W2:Y:S02]  /*3970*/  SYNCS.PHASECHK.TRANS64.TRYWAIT P0, [R0+URZ], R3 ;  /* 0x00000003000075a7 */ /* 0x0022a400080011ff */
[----:B--2---:R-:W-:Y:S05]  /*3980*/  @!P0 NANOSLEEP.SYNCS 0x989680 ;  /* 0x009896800000895d */ /* 0x004fea0003900000 */
[----:B------:R-:W2:Y:S02]  /*3990*/  @!P0 SYNCS.PHASECHK.TRANS64 P0, [R0+URZ], R3 ;  /* 0x00000003000085a7 */ /* 0x000ea400080010ff */
[----:B--2---:R-:W-:Y:S05]  /*39a0*/  @P0 EXIT ;  /* 0x000000000000094d */ /* 0x004fea0003800000 */
[----:B------:R-:W-:Y:S05]  /*39b0*/  BRA `(.L_x_70) ;  /* 0xfffffffc00ec7947 */ /* 0x000fea000383ffff */
.L_x_18:
[----:B------:R-:W-:-:S04]  /*39c0*/  UISETP.NE.AND UP1, UPT, UR37, URZ, UPT ;  /* 0x000000ff2500728c */ /* 0x000fc8000bf25270 */
[----:B------:R-:W-:-:S09]  /*39d0*/  UISETP.NE.OR UP1, UPT, UR8, 0x1, UP1 ;  /* 0x000000010800788c */ /* 0x000fd20008f25670 */
[----:B------:R-:W-:Y:S05]  /*39e0*/  BRA.U UP1, `(.L_x_71) ;  /* 0x0000000501487547 */ /* 0x000fea000b800000 */
[----:B------:R-:W-:Y:S01]  /*39f0*/  ISETP.NE.AND P2, PT, R2, RZ, PT ;  /* 0x000000ff0200720c */ /* 0x000fe20003f45270 */
[----:B------:R-:W-:Y:S01]  /*3a00*/  IMAD.MOV.U32 R12, RZ, RZ, 0x1 ;  /* 0x00000001ff0c7424 */ /* 0x000fe200078e00ff */
[----:B------:R-:W-:Y:S02]  /*3a10*/  CS2R R10, SRZ ;  /* 0x00000000000a7805 */ /* 0x000fe4000001ff00 */
[----:B------:R-:W-:Y:S01]  /*3a20*/  CS2R R8, SRZ ;  /* 0x0000000000087805 */ /* 0x000fe2000001ff00 */
[----:B------:R-:W-:Y:S01]  /*3a30*/  UMOV UR4, 0x400 ;  /* 0x0000040000047882 */ /* 0x000fe20000000000 */
[----:B------:R-:W-:Y:S01]  /*3a40*/  UMOV UR6, URZ ;  /* 0x000000ff00067c82 */ /* 0x000fe20008000000 */
[----:B------:R-:W-:-:S12]  /*3a50*/  ULEA UR37, UR37, UR4, 0x18 ;  /* 0x0000000425257291 */ /* 0x000fd8000f8ec0ff */
.L_x_75:
[----:B------:R-:W-:Y:S02]  /*3a60*/  LEA R0, R8, UR37, 0x3 ;  /* 0x0000002508007c11 */ /* 0x000fe4000f8e18ff */
[----:B------:R-:W-:-:S03]  /*3a70*/  SHF.L.U32 R5, R9, 0x1f, RZ ;  /* 0x0000001f09057819 */ /* 0x000fc600000006ff */
[----:B------:R-:W-:Y:S01]  /*3a80*/  VIADD R4, R0, 0x2c0 ;  /* 0x000002c000047836 */ /* 0x000fe20000000000 */
[----:B------:R-:W1:Y:S02]  /*3a90*/  SYNCS.PHASECHK.TRANS64.TRYWAIT P0, [R0+URZ+0x2b0], R5 ;  /* 0x0002b005000075a7 */ /* 0x000e6400080011ff */
[----:B-1----:R-:W-:Y:S05]  /*3aa0*/  @!P0 BRA `(.L_x_72) ;  /* 0x00000058000c8947 */ /* 0x002fea0003800000 */
.L_x_206:
[----:B------:R-:W-:Y:S01]  /*3ab0*/  ULEA UR5, UR6, UR37, 0x3 ;  /* 0x0000002506057291 */ /* 0x000fe2000f8e18ff */
[----:B------:R-:W-:Y:S02]  /*3ac0*/  PRMT R4, RZ, 0x654, R4 ;  /* 0x00000654ff047816 */ /* 0x000fe40000000004 */
[----:B-1----:R-:W-:Y:S01]  /*3ad0*/  SHF.L.U32 R5, R12, 0x1f, RZ ;  /* 0x0000001f0c057819 */ /* 0x002fe200000006ff */
[----:B------:R-:W-:Y:S01]  /*3ae0*/  UIADD3 UR4, UPT, UPT, UR5, 0x250, URZ ;  /* 0x0000025005047890 */ /* 0x000fe2000fffe0ff */
[----:B------:R1:W-:Y:S05]  /*3af0*/  SYNCS.ARRIVE.TRANS64.RED.A1T0 RZ, [R4+URZ], RZ ;  /* 0x000000ff04ff79a7 */ /* 0x0003ea00081004ff */
[----:B------:R-:W-:Y:S01]  /*3b00*/  IMAD.U32 R7, RZ, RZ, UR4 ;  /* 0x00000004ff077e24 */ /* 0x000fe2000f8e00ff */
[----:B------:R-:W2:Y:S04]  /*3b10*/  SYNCS.PHASECHK.TRANS64.TRYWAIT P0, [UR5+0x260], R5 ;  /* 0x00026005ff0075a7 */ /* 0x000ea80008001105 */
[----:B------:R-:W-:Y:S01]  /*3b20*/  PRMT R6, R2, 0x654, R7 ;  /* 0x0000065402067816 */ /* 0x000fe20000000007 */
[----:B-1----:R-:W-:Y:S01]  /*3b30*/  @!P2 IMAD.MOV.U32 R4, RZ, RZ, 0x10 ;  /* 0x00000010ff04a424 */ /* 0x002fe200078e00ff */
[----:B--2---:R-:W-:Y:S06]  /*3b40*/  @!P0 BRA `(.L_x_73) ;  /* 0x0000005400f88947 */ /* 0x004fec0003800000 */
.L_x_208:
[----:B------:R-:W-:Y:S01]  /*3b50*/  ULEA UR4, UR6, UR37, 0x4 ;  /* 0x0000002506047291 */ /* 0x000fe2000f8e20ff */
[----:B------:R-:W-:Y:S01]  /*3b60*/  SEL R3, R6, R3, !P2 ;  /* 0x0000000306037207 */ /* 0x000fe20005000000 */
[----:B------:R-:W-:Y:S01]  /*3b70*/  UIADD3 UR5, UPT, UPT, UR5, 0x250, URZ ;  /* 0x0000025005057890 */ /* 0x000fe2000fffe0ff */
[----:B-1----:R-:W-:Y:S01]  /*3b80*/  LEA R0, R11, UR37, 0x3 ;  /* 0x000000250b007c11 */ /* 0x002fe2000f8e18ff */
[----:B------:R-:W-:Y:S01]  /*3b90*/  UIADD3 UR4, UPT, UPT, UR4, 0x2e0, URZ ;  /* 0x000002e004047890 */ /* 0x000fe2000fffe0ff */
[----:B------:R-:W-:Y:S01]  /*3ba0*/  SHF.L.U32 R5, R10, 0x1f, RZ ;  /* 0x0000001f0a057819 */ /* 0x000fe200000006ff */
[----:B------:R1:W-:Y:S01]  /*3bb0*/  @!P2 SYNCS.ARRIVE.TRANS64.RED RZ, [R3+URZ], R4 ;  /* 0x0000000403ffa9a7 */ /* 0x0003e200080004ff */
[----:B------:R-:W-:Y:S01]  /*3bc0*/  UIADD3 UR6, UPT, UPT, UR6, 0x1, URZ ;  /* 0x0000000106067890 */ /* 0x000fe2000fffe0ff */
[----:B------:R-:W-:-:S03]  /*3bd0*/  VIADD R8, R8, 0x1 ;  /* 0x0000000108087836 */ /* 0x000fc60000000000 */
[----:B------:R-:W-:Y:S02]  /*3be0*/  UISETP.NE.AND UP0, UPT, UR6, 0x2, UPT ;  /* 0x000000020600788c */ /* 0x000fe4000bf05270 */
[----:B------:R-:W-:Y:S06]  /*3bf0*/  UGETNEXTWORKID.BROADCAST [UR4], [UR5] ;  /* 0x00000000040073ca */ /* 0x000fec0008000100 */
[----:B------:R-:W-:Y:S01]  /*3c00*/  USEL UR4, URZ, 0x1, UP0 ;  /* 0x00000001ff047887 */ /* 0x000fe20008000000 */
[----:B------:R-:W-:Y:S01]  /*3c10*/  ISETP.NE.AND P0, PT, R8, 0x2, PT ;  /* 0x000000020800780c */ /* 0x000fe20003f05270 */
[----:B------:R-:W-:Y:S01]  /*3c20*/  USEL UR6, UR6, URZ, UP0 ;  /* 0x000000ff06067287 */ /* 0x000fe20008000000 */
[----:B------:R-:W2:Y:S03]  /*3c30*/  SYNCS.PHASECHK.TRANS64.TRYWAIT P1, [R0+URZ+0x250], R5 ;  /* 0x00025005000075a7 */ /* 0x000ea600080211ff */
[----:B------:R-:W-:Y:S01]  /*3c40*/  LOP3.LUT R12, R12, UR4, RZ, 0x3c, !PT ;  /* 0x000000040c0c7c12 */ /* 0x000fe2000f8e3cff */
[----:B-12---:R-:W-:Y:S07]  /*3c50*/  @!P1 BRA `(.L_x_74) ;  /* 0x0000005400cc9947 */ /* 0x006fee0003800000 */
.L_x_209:
[C---:B------:R-:W-:Y:S01]  /*3c60*/  LEA R4, R11.reuse, UR37, 0x4 ;  /* 0x000000250b047c11 */ /* 0x040fe2000f8e20ff */
[----:B-1----:R-:W-:Y:S01]  /*3c70*/  VIADD R0, R0, 0x260 ;  /* 0x0000026000007836 */ /* 0x002fe20000000000 */
[----:B------:R-:W-:Y:S01]  /*3c80*/  SEL R8, R8, RZ, P0 ;  /* 0x000000ff08087207 */ /* 0x000fe20000000000 */
[----:B------:R-:W-:-:S03]  /*3c90*/  VIADD R11, R11, 0x1 ;  /* 0x000000010b0b7836 */ /* 0x000fc60000000000 */
[----:B------:R-:W1:Y:S01]  /*3ca0*/  LDS.128 R4, [R4+0x2e0] ;  /* 0x0002e00004047984 */ /* 0x000e620000000c00 */
[----:B------:R-:W-:Y:S02]  /*3cb0*/  PRMT R0, RZ, 0x654, R0 ;  /* 0x00000654ff007816 */ /* 0x000fe40000000000 */
[C---:B------:R-:W-:Y:S01]  /*3cc0*/  ISETP.NE.AND P1, PT, R11.reuse, 0x2, PT ;  /* 0x000000020b00780c */ /* 0x040fe20003f25270 */
[----:B------:R-:W-:Y:S01]  /*3cd0*/  @!PT LDS RZ, [RZ] ;  /* 0x00000000fffff984 */ /* 0x000fe20000000800 */
[----:B------:R-:W-:Y:S01]  /*3ce0*/  @!PT LDS RZ, [RZ] ;  /* 0x00000000fffff984 */ /* 0x000fe20000000800 */
[----:B------:R-:W-:Y:S01]  /*3cf0*/  @!PT LDS RZ, [RZ] ;  /* 0x00000000fffff984 */ /* 0x000fe20000000800 */
[----:B------:R-:W-:Y:S01]  /*3d00*/  @!PT LDS RZ, [RZ] ;  /* 0x00000000fffff984 */ /* 0x000fe20000000800 */
[----:B------:R2:W-:Y:S06]  /*3d10*/  MEMBAR.ALL.CTA ;  /* 0x0000000000007992 */ /* 0x0005ec0000008000 */
[----:B--2---:R-:W2:Y:S01]  /*3d20*/  FENCE.VIEW.ASYNC.S ;  /* 0x00000000000073c6 */ /* 0x004ea20000000000 */
[----:B------:R-:W-:Y:S01]  /*3d30*/  SEL R11, R11, RZ, P1 ;  /* 0x000000ff0b0b7207 */ /* 0x000fe20000800000 */
[----:B--2---:R2:W-:Y:S01]  /*3d40*/  SYNCS.ARRIVE.TRANS64.RED.A1T0 RZ, [R0+URZ], RZ ;  /* 0x000000ff00ff79a7 */ /* 0x0045e200081004ff */
[----:B-1----:R-:W-:-:S02]  /*3d50*/  LOP3.LUT P3, RZ, R6, 0x1, RZ, 0xc0, !PT ;  /* 0x0000000106ff7812 */ /* 0x002fc4000786c0ff */
[----:B------:R-:W-:-:S04]  /*3d60*/  SEL R5, RZ, 0x1, P1 ;  /* 0x00000001ff057807 */ /* 0x000fc80000800000 */
[----:B------:R-:W-:Y:S02]  /*3d70*/  LOP3.LUT R10, R10, R5, RZ, 0x3c, !PT ;  /* 0x000000050a0a7212 */ /* 0x000fe400078e3cff */
[----:B--2---:R-:W-:-:S04]  /*3d80*/  SEL R0, RZ, 0x1, P0 ;  /* 0x00000001ff007807 */ /* 0x004fc80000000000 */
[----:B------:R-:W-:Y:S01]  /*3d90*/  LOP3.LUT R9, R9, R0, RZ, 0x3c, !PT ;  /* 0x0000000009097212 */ /* 0x000fe200078e3cff */
[----:B------:R-:W-:Y:S06]  /*3da0*/  @P3 BRA `(.L_x_75) ;  /* 0xfffffffc002c3947 */ /* 0x000fec000383ffff */
[----:B------:R-:W-:Y:S01]  /*3db0*/  ULEA UR5, UR6, UR37, 0x3 ;  /* 0x0000002506057291 */ /* 0x000fe2000f8e18ff */
[----:B------:R-:W-:-:S08]  /*3dc0*/  SHF.L.U32 R3, R12, 0x1f, RZ ;  /* 0x0000001f0c037819 */ /* 0x000fd000000006ff */
[----:B------:R-:W1:Y:S02]  /*3dd0*/  SYNCS.PHASECHK.TRANS64 P0, [UR5+0x260], R3 ;  /* 0x00026003ff0075a7 */ /* 0x000e640008001005 */
[----:B-1----:R-:W-:Y:S05]  /*3de0*/  @P0 BRA `(.L_x_76) ;  /* 0x0000000000080947 */ /* 0x002fea0003800000 */
[----:B------:R-:W1:Y:S02]  /*3df0*/  SYNCS.PHASECHK.TRANS64.TRYWAIT P0, [UR5+0x260], R3 ;  /* 0x00026003ff0075a7 */ /* 0x000e640008001105 */
[----:B-1----:R-:W-:Y:S05]  /*3e00*/  @!P0 BRA `(.L_x_77) ;  /* 0x0000005400748947 */ /* 0x002fea0003800000 */
.L_x_76:
[----:B------:R-:W-:-:S04]  /*3e10*/  UIADD3 UR4, UPT, UPT, UR6, 0x1, URZ ;  /* 0x0000000106047890 */ /* 0x000fc8000fffe0ff */
[----:B------:R-:W-:-:S04]  /*3e20*/  UISETP.NE.AND UP0, UPT, UR4, 0x2, UPT ;  /* 0x000000020400788c */ /* 0x000fc8000bf05270 */
[----:B------:R-:W-:Y:S02]  /*3e30*/  USEL UR7, URZ, 0x1, UP0 ;  /* 0x00000001ff077887 */ /* 0x000fe40008000000 */
[----:B------:R-:W-:-:S04]  /*3e40*/  USEL UR4, UR4, URZ, UP0 ;  /* 0x000000ff04047287 */ /* 0x000fc80008000000 */
[----:B------:R-:W-:Y:S01]  /*3e50*/  ULEA UR4, UR4, UR37, 0x3 ;  /* 0x0000002504047291 */ /* 0x000fe2000f8e18ff */
[----:B-1----:R-:W-:-:S04]  /*3e60*/  LOP3.LUT R3, R12, UR7, RZ, 0x3c, !PT ;  /* 0x000000070c037c12 */ /* 0x002fc8000f8e3cff */
[----:B------:R-:W-:-:S04]  /*3e70*/  SHF.L.U32 R0, R3, 0x1f, RZ ;  /* 0x0000001f03007819 */ /* 0x000fc800000006ff */
[----:B------:R-:W1:Y:S02]  /*3e80*/  SYNCS.PHASECHK.TRANS64 P0, [UR4+0x260], R0 ;  /* 0x00026000ff0075a7 */ /* 0x000e640008001004 */
[----:B-1----:R-:W-:Y:S05]  /*3e90*/  @P0 EXIT ;  /* 0x000000000000094d */ /* 0x002fea0003800000 */
[----:B------:R-:W-:Y:S02]  /*3ea0*/  SHF.L.U32 R3, R3, 0x1f, RZ ;  /* 0x0000001f03037819 */ /* 0x000fe400000006ff */
[----:B------:R-:W-:-:S07]  /*3eb0*/  MOV R0, UR4 ;  /* 0x0000000400007c02 */ /* 0x000fce0008000f00 */
.L_x_78:
[----:B-1----:R1:W2:Y:S02]  /*3ec0*/  SYNCS.PHASECHK.TRANS64.TRYWAIT P0, [R0+URZ+0x260], R3 ;  /* 0x00026003000075a7 */ /* 0x0022a400080011ff */
[----:B--2---:R-:W-:Y:S05]  /*3ed0*/  @!P0 NANOSLEEP.SYNCS 0x989680 ;  /* 0x009896800000895d */ /* 0x004fea0003900000 */
[----:B------:R-:W2:Y:S02]  /*3ee0*/  @!P0 SYNCS.PHASECHK.TRANS64 P0, [R0+URZ+0x260], R3 ;  /* 0x00026003000085a7 */ /* 0x000ea400080010ff */
[----:B--2---:R-:W-:Y:S05]  /*3ef0*/  @P0 EXIT ;  /* 0x000000000000094d */ /* 0x004fea0003800000 */
[----:B------:R-:W-:Y:S05]  /*3f00*/  BRA `(.L_x_78) ;  /* 0xfffffffc00ec7947 */ /* 0x000fea000383ffff */
.L_x_71:
[----:B------:R-:W-:-:S09]  /*3f10*/  UISETP.NE.AND UP1, UPT, UR8, URZ, UPT ;  /* 0x000000ff0800728c */ /* 0x000fd2000bf25270 */
[----:B------:R-:W-:Y:S05]  /*3f20*/  BRA.U UP1, `(.L_x_79) ;  /* 0x0000000d01787547 */ /* 0x000fea000b800000 */
[----:B------:R-:W-:Y:S01]  /*3f30*/  UMOV UR4, 0x40 ;  /* 0x0000004000047882 */ /* 0x000fe20000000000 */
[----:B------:R-:W-:Y:S01]  /*3f40*/  NOP ;  /* 0x0000000000007918 */ /* 0x000fe20000000000 */
[----:B------:R-:W-:Y:S01]  /*3f50*/  ULEA UR4, UR37, UR4, 0x18 ;  /* 0x0000000425047291 */ /* 0x000fe2000f8ec0ff */
[----:B------:R-:W-:Y:S02]  /*3f60*/  UMOV UR5, 0x400 ;  /* 0x0000040000057882 */ /* 0x000fe40000000000 */
[----:B------:R-:W-:-:S06]  /*3f70*/  ULEA UR37, UR37, UR5, 0x18 ;  /* 0x0000000525257291 */ /* 0x000fcc000f8ec0ff */
[----:B------:R-:W1:Y:S02]  /*3f80*/  LDS.U8 R0, [UR4+0x1c] ;  /* 0x00001c04ff007984 */ /* 0x000e640008000000 */
[----:B-1----:R-:W-:-:S13]  /*3f90*/  ISETP.NE.AND P0, PT, R0, RZ, PT ;  /* 0x000000ff0000720c */ /* 0x002fda0003f05270 */
[----:B------:R-:W-:Y:S05]  /*3fa0*/  @P0 BRA `(.L_x_80) ;  /* 0x0000000000580947 */ /* 0x000fea0003800000 */
[----:B------:R-:W-:-:S13]  /*3fb0*/  ELECT P0, URZ, PT ;  /* 0x0000000000ff782f */ /* 0x000fda0003800000 */
[----:B------:R-:W-:Y:S05]  /*3fc0*/  @!P0 BRA `(.L_x_81) ;  /* 0x0000000000608947 */ /* 0x000fea0003800000 */
[----:B------:R-:W-:Y:S01]  /*3fd0*/  UMOV UR5, 0x10 ;  /* 0x0000001000057882 */ /* 0x000fe20000000000 */
[----:B------:R-:W-:Y:S01]  /*3fe0*/  HFMA2 R0, -RZ, RZ, 0, 5.9604644775390625e-08 ;  /* 0x00000001ff007431 */ /* 0x000fe200000001ff */
[----:B------:R-:W-:-:S03]  /*3ff0*/  MOV R2, 0xffff ;  /* 0x0000ffff00027802 */ /* 0x000fc60000000f00 */
[----:B------:R-:W-:Y:S04]  /*4000*/  DEPBAR.LE SB1, 0x36 ;  /* 0x00009d800000791a */ /* 0x000fe80000000000 */
[----:B------:R-:W1:Y:S02]  /*4010*/  UTCATOMSWS.FIND_AND_SET.ALIGN UP0, UR5, UR5 ;  /* 0x00000005000575e3 */ /* 0x000e640008000800 */
[----:B-1----:R-:W-:Y:S01]  /*4020*/  MOV R3, UR5 ;  /* 0x0000000500037c02 */ /* 0x002fe20008000f00 */
[----:B------:R-:W-:Y:S06]  /*4030*/  BRA.U UP0, `(.L_x_82) ;  /* 0x0000000100187547 */ /* 0x000fec000b800000 */
.L_x_83:
[----:B------:R-:W-:Y:S05]  /*4040*/  NANOSLEEP 0x64 ;  /* 0x000000640000795d */ /* 0x000fea0003800000 */
[----:B------:R-:W-:-:S05]  /*4050*/  UMOV UR5, 0x10 ;  /* 0x0000001000057882 */ /* 0x000fca0000000000 */
[----:B------:R-:W-:Y:S04]  /*4060*/  DEPBAR.LE SB1, 0x36 ;  /* 0x00009d800000791a */ /* 0x000fe80000000000 */
[----:B------:R-:W1:Y:S02]  /*4070*/  UTCATOMSWS.FIND_AND_SET.ALIGN UP0, UR5, UR5 ;  /* 0x00000005000575e3 */ /* 0x000e640008000800 */
[----:B-1----:R-:W-:Y:S01]  /*4080*/  MOV R3, UR5 ;  /* 0x0000000500037c02 */ /* 0x002fe20008000f00 */
[----:B------:R-:W-:Y:S05]  /*4090*/  BRA.U !UP0, `(.L_x_83) ;  /* 0xfffffffd08e87547 */ /* 0x000fea000b83ffff */
.L_x_82:
[-C--:B------:R-:W-:Y:S02]  /*40a0*/  SHF.L.U32 R2, R2, R3.reuse, RZ ;  /* 0x0000000302027219 */ /* 0x080fe400000006ff */
[----:B------:R-:W-:Y:S01]  /*40b0*/  SHF.L.U32 R0, R0, R3, RZ ;  /* 0x0000000300007219 */ /* 0x000fe200000006ff */
[----:B------:R-:W-:Y:S02]  /*40c0*/  IMAD.SHL.U32 R3, R3, 0x20, RZ ;  /* 0x0000002003037824 */ /* 0x000fe400078e00ff */
[----:B------:R1:W-:Y:S04]  /*40d0*/  ATOMS.OR RZ, [UR4+0x14], R2 ;  /* 0x00001402ffff798c */ /* 0x0003e8000b000004 */
[----:B------:R1:W-:Y:S04]  /*40e0*/  ATOMS.OR RZ, [UR4+0x18], R0 ;  /* 0x00001800ffff798c */ /* 0x0003e8000b000004 */
[----:B------:R1:W-:Y:S01]  /*40f0*/  STS [UR37+0x300], R3 ;  /* 0x00030003ff007988 */ /* 0x0003e20008000825 */
[----:B------:R-:W-:Y:S05]  /*4100*/  BRA `(.L_x_81) ;  /* 0x0000000000107947 */ /* 0x000fea0003800000 */
.L_x_80:
[----:B------:R-:W-:Y:S02]  /*4110*/  MOV R0, 0xffffffff ;  /* 0xffffffff00007802 */ /* 0x000fe40000000f00 */
[----:B------:R-:W-:-:S03]  /*4120*/  MOV R2, 0x4150 ;  /* 0x0000415000027802 */ /* 0x000fc60000000f00 */
[----:B------:R1:W-:Y:S04]  /*4130*/  STS [UR37+0x300], R0 ;  /* 0x00030000ff007988 */ /* 0x0003e80008000825 */
[----:B-1-3-5:R-:W-:Y:S05]  /*4140*/  CALL.REL.NOINC `($__internal_1_$__cuda_sm10x_tcgen05_guardrail_trap_phase_invalid_during_alloc) ;  /* 0x0000005800307944 */ /* 0x02afea0003c00000 */
.L_x_81:
[----:B------:R-:W-:Y:S05]  /*4150*/  WARPSYNC.ALL ;  /* 0x0000000000007948 */ /* 0x000fea0003800000 */
[----:B------:R-:W2:Y:S01]  /*4160*/  S2UR UR6, SR_CgaCtaId ;  /* 0x00000000000679c3 */ /* 0x000ea20000008800 */
[----:B------:R-:W-:Y:S01]  /*4170*/  UMOV UR4, 0x400 ;  /* 0x0000040000047882 */ /* 0x000fe20000000000 */
[----:B------:R-:W-:-:S06]  /*4180*/  NOP ;  /* 0x0000000000007918 */ /* 0x000fcc0000000000 */
[----:B------:R-:W-:Y:S06]  /*4190*/  BAR.ARV 0x6, 0xa0 ;  /* 0x0182800000007b1d */ /* 0x000fec0000002000 */
[----:B------:R-:W4:Y:S01]  /*41a0*/  LDCU UR7, c[0x0][0x38c] ;  /* 0x00007180ff0777ac */ /* 0x000f220008000800 */
[----:B------:R-:W-:Y:S01]  /*41b0*/  IMAD.MOV.U32 R11, RZ, RZ, 0x1 ;  /* 0x00000001ff0b7424 */ /* 0x000fe200078e00ff */
[----:B------:R-:W-:Y:S01]  /*41c0*/  CS2R R8, SRZ ;  /* 0x0000000000087805 */ /* 0x000fe2000001ff00 */
[----:B------:R-:W-:Y:S01]  /*41d0*/  IMAD.MOV.U32 R10, RZ, RZ, RZ ;  /* 0x000000ffff0a7224 */ /* 0x000fe200078e00ff */
[----:B------:R-:W-:Y:S01]  /*41e0*/  UMOV UR16, URZ ;  /* 0x000000ff00107c82 */ /* 0x000fe20008000000 */
[----:B------:R-:W-:Y:S01]  /*41f0*/  UMOV UR15, URZ ;  /* 0x000000ff000f7c82 */ /* 0x000fe20008000000 */
[----:B------:R-:W-:Y:S01]  /*4200*/  UMOV UR20, 0x0 ;  /* 0x0000000000147882 */ /* 0x000fe20000000000 */
[----:B------:R-:W-:Y:S01]  /*4210*/  UMOV UR21, 0x4218010 ;  /* 0x0421801000157882 */ /* 0x000fe20000000000 */
[----:B--2---:R-:W-:Y:S01]  /*4220*/  ULEA UR6, UR6, UR4, 0x18 ;  /* 0x0000000406067291 */ /* 0x004fe2000f8ec0ff */
[----:B------:R-:W2:Y:S03]  /*4230*/  LDCU UR4, c[0x0][0x38c] ;  /* 0x00007180ff0477ac */ /* 0x000ea60008000800 */
[----:B------:R-:W-:-:S02]  /*4240*/  UIADD3 UR18, UPT, UPT, UR6, 0x4600, URZ ;  /* 0x0000460006127890 */ /* 0x000fc4000fffe0ff */
[----:B----4-:R-:W-:-:S03]  /*4250*/  UIADD3 UR7, UPT, UPT, UR7, 0x1f, URZ ;  /* 0x0000001f07077890 */ /* 0x010fc6000fffe0ff */
[----:B-1----:R-:W1:Y:S01]  /*4260*/  LDS R0, [UR6+0x300] ;  /* 0x00030006ff007984 */ /* 0x002e620008000800 */
[----:B------:R-:W-:Y:S02]  /*4270*/  UIADD3 UR17, UPT, UPT, UR6, 0x15600, URZ ;  /* 0x0001560006117890 */ /* 0x000fe4000fffe0ff */
[----:B------:R-:W-:Y:S02]  /*4280*/  USHF.R.S32.HI UR5, URZ, 0x1f, UR7 ;  /* 0x0000001fff057899 */ /* 0x000fe40008011407 */
[----:B------:R-:W-:Y:S02]  /*4290*/  USHF.R.U32.HI UR18, URZ, 0x4, UR18 ;  /* 0x00000004ff127899 */ /* 0x000fe40008011612 */
[----:B------:R-:W-:Y:S02]  /*42a0*/  ULEA.HI UR5, UR5, UR7, URZ, 0x5 ;  /* 0x0000000705057291 */ /* 0x000fe4000f8f28ff */
[----:B------:R-:W-:Y:S02]  /*42b0*/  USHF.R.U32.HI UR17, URZ, 0x4, UR17 ;  /* 0x00000004ff117899 */ /* 0x000fe40008011611 */
[----:B------:R-:W-:-:S02]  /*42c0*/  USHF.R.S32.HI UR5, URZ, 0x5, UR5 ;  /* 0x00000005ff057899 */ /* 0x000fc40008011405 */
[----:B------:R-:W-:Y:S02]  /*42d0*/  ULOP3.LUT UR18, UR18, 0x3fff, URZ, 0xc0, !UPT ;  /* 0x00003fff12127892 */ /* 0x000fe4000f8ec0ff */
[----:B------:R-:W-:Y:S02]  /*42e0*/  UISETP.LT.AND UP0, UPT, UR5, 0x1, UPT ;  /* 0x000000010500788c */ /* 0x000fe4000bf01270 */
[----:B------:R-:W-:Y:S02]  /*42f0*/  ULOP3.LUT UR17, UR17, 0x3fff, URZ, 0xc0, !UPT ;  /* 0x00003fff11117892 */ /* 0x000fe4000f8ec0ff */
[----:B------:R-:W-:Y:S02]  /*4300*/  USEL UR10, UR5, 0x1, !UP0 ;  /* 0x00000001050a7887 */ /* 0x000fe4000c000000 */
[----:B--2---:R-:W-:Y:S02]  /*4310*/  UISETP.GE.AND UP3, UPT, UR4, 0x1, UPT ;  /* 0x000000010400788c */ /* 0x004fe4000bf66270 */
[----:B------:R-:W-:Y:S01]  /*4320*/  UIADD3 UR10, UPT, UPT, -UR10, URZ, URZ ;  /* 0x000000ff0a0a7290 */ /* 0x000fe2000fffe1ff */
[----:B-1----:R-:W-:-:S15]  /*4330*/  R2UR UR19, R0 ;  /* 0x00000000001372ca */ /* 0x002fde00000e0000 */
.L_x_90:
[----:B------:R-:W-:Y:S02]  /*4340*/  LEA R0, R10, UR6, 0x3 ;  /* 0x000000060a007c11 */ /* 0x000fe4000f8e18ff */
[----:B------:R-:W-:Y:S02]  /*4350*/  SHF.L.U32 R5, R9, 0x1f, RZ ;  /* 0x0000001f09057819 */ /* 0x000fe400000006ff */
[----:B------:R-:W-:Y:S01]  /*4360*/  PLOP3.LUT P0, PT, PT, PT, UP3, 0x80, 0x8 ;  /* 0x000000000008781c */ /* 0x000fe20003f0f038 */
[----:B------:R-:W-:Y:S01]  /*4370*/  VIADD R3, R0, 0x260 ;  /* 0x0000026000037836 */ /* 0x000fe20000000000 */
[----:B-1----:R-:W1:Y:S02]  /*4380*/  SYNCS.PHASECHK.TRANS64.TRYWAIT P1, [R0+URZ+0x250], R5 ;  /* 0x00025005000075a7 */ /* 0x002e6400080211ff */
[----:B-1--4-:R-:W-:Y:S09]  /*4390*/  @!P1 BRA `(.L_x_84) ;  /* 0x0000005000289947 */ /* 0x012ff20003800000 */
.L_x_211:
[----:B------:R-:W-:Y:S01]  /*43a0*/  LEA R4, R10, UR6, 0x4 ;  /* 0x000000060a047c11 */ /* 0x000fe2000f8e20ff */
[----:B------:R-:W-:Y:S01]  /*43b0*/  @UP3 ULEA UR4, UR15, UR6, 0x3 ;  /* 0x000000060f043291 */ /* 0x000fe2000f8e18ff */
[----:B------:R-:W-:Y:S01]  /*43c0*/  PLOP3.LUT P2, PT, PT, PT, PT, 0x80, 0x8 ;  /* 0x000000000008781c */ /* 0x000fe20003f4f070 */
[----:B------:R-:W-:Y:S01]  /*43d0*/  ULEA UR9, UR16, UR6, 0x3 ;  /* 0x0000000610097291 */ /* 0x000fe2000f8e18ff */
[----:B------:R-:W-:Y:S02]  /*43e0*/  PRMT R3, RZ, 0x654, R3 ;  /* 0x00000654ff037816 */ /* 0x000fe40000000003 */
[----:B-1----:R-:W1:Y:S01]  /*43f0*/  LDS.128 R4, [R4+0x2e0] ;  /* 0x0002e00004047984 */ /* 0x002e620000000c00 */
[----:B------:R-:W-:Y:S02]  /*4400*/  @P0 SHF.L.U32 R2, R8, 0x1f, RZ ;  /* 0x0000001f08020819 */ /* 0x000fe400000006ff */
[----:B------:R-:W-:Y:S01]  /*4410*/  SHF.L.U32 R0, R11, 0x1f, RZ ;  /* 0x0000001f0b007819 */ /* 0x000fe200000006ff */
[----:B------:R-:W-:Y:S01]  /*4420*/  @!PT LDS RZ, [RZ] ;  /* 0x00000000fffff984 */ /* 0x000fe20000000800 */
[----:B------:R-:W-:Y:S01]  /*4430*/  @!PT LDS RZ, [RZ] ;  /* 0x00000000fffff984 */ /* 0x000fe20000000800 */
[----:B------:R-:W-:Y:S01]  /*4440*/  @!PT LDS RZ, [RZ] ;  /* 0x00000000fffff984 */ /* 0x000fe20000000800 */
[----:B------:R-:W-:Y:S01]  /*4450*/  @!PT LDS RZ, [RZ] ;  /* 0x00000000fffff984 */ /* 0x000fe20000000800 */
[----:B------:R2:W-:Y:S06]  /*4460*/  MEMBAR.ALL.CTA ;  /* 0x0000000000007992 */ /* 0x0005ec0000008000 */
[----:B--2---:R-:W2:Y:S02]  /*4470*/  FENCE.VIEW.ASYNC.S ;  /* 0x00000000000073c6 */ /* 0x004ea40000000000 */
[----:B--2---:R2:W-:Y:S01]  /*4480*/  SYNCS.ARRIVE.TRANS64.RED.A1T0 RZ, [R3+URZ], RZ ;  /* 0x000000ff03ff79a7 */ /* 0x0045e200081004ff */
[----:B------:R2:W4:Y:S01]  /*4490*/  @P0 SYNCS.PHASECHK.TRANS64.TRYWAIT P2, [UR4], R2 ;  /* 0x00000002ff0005a7 */ /* 0x0005220008041104 */
[----:B-1----:R-:W-:Y:S01]  /*44a0*/  LOP3.LUT P1, RZ, R6, 0x1, RZ, 0xc0, !PT ;  /* 0x0000000106ff7812 */ /* 0x002fe2000782c0ff */
[----:B------:R-:W1:Y:S02]  /*44b0*/  SYNCS.PHASECHK.TRANS64.TRYWAIT P0, [UR9+0x290], R0 ;  /* 0x00029000ff0075a7 */ /* 0x000e640008001109 */
[----:B-12-4-:R-:W-:Y:S10]  /*44c0*/  @!P0 BRA `(.L_x_85) ;  /* 0x0000004c00f08947 */ /* 0x016ff40003800000 */
.L_x_213:
[----:B------:R-:W-:Y:S01]  /*44d0*/  IADD3 R10, PT, PT, R10, 0x1, RZ ;  /* 0x000000010a0a7810 */ /* 0x000fe20007ffe0ff */
[----:B------:R-:W-:Y:S06]  /*44e0*/  BRA.U !UP3, `(.L_x_86) ;  /* 0x000000010ba87547 */ /* 0x000fec000b800000 */
[----:B------:R-:W-:Y:S02]  /*44f0*/  ULEA.HI UR8, UR16, UR16, URZ, 0x1 ;  /* 0x0000001010087291 */ /* 0x000fe4000f8f08ff */
[----:B------:R-:W-:Y:S02]  /*4500*/  UPLOP3.LUT UP4, UPT, UPT, UPT, UPT, 0x40, 0x4 ;  /* 0x000000000004789c */ /* 0x000fe40003f8e870 */
[----:B------:R-:W-:Y:S02]  /*4510*/  USHF.L.U32 UR4, UR8, 0x6, URZ ;  /* 0x0000000608047899 */ /* 0x000fe400080006ff */
[----:B------:R-:W-:Y:S02]  /*4520*/  ULOP3.LUT UR8, UR8, 0xffe, URZ, 0xc0, !UPT ;  /* 0x00000ffe08087892 */ /* 0x000fe4000f8ec0ff */
[----:B------:R-:W-:Y:S02]  /*4530*/  ULOP3.LUT UR4, UR4, 0xffffff80, URZ, 0xc0, !UPT ;  /* 0xffffff8004047892 */ /* 0x000fe4000f8ec0ff */
[----:B------:R-:W-:-:S02]  /*4540*/  UIADD3 UR8, UPT, UPT, -UR8, UR16, URZ ;  /* 0x0000001008087290 */ /* 0x000fc4000fffe1ff */
[----:B------:R-:W-:Y:S01]  /*4550*/  UIADD3 UR4, UPT, UPT, UR19, UR4, URZ ;  /* 0x0000000413047290 */ /* 0x000fe2000fffe0ff */
[----:B------:R-:W-:Y:S01]  /*4560*/  UMOV UR14, UR10 ;  /* 0x0000000a000e7c82 */ /* 0x000fe20008000000 */
[----:B------:R-:W-:Y:S02]  /*4570*/  UMOV UR13, UR5 ;  /* 0x00000005000d7c82 */ /* 0x000fe40008000000 */
[----:B------:R-:W-:Y:S01]  /*4580*/  ULEA UR8, UR8, UR4, 0x14 ;  /* 0x0000000408087291 */ /* 0x000fe2000f8ea0ff */
[----:B------:R-:W-:-:S11]  /*4590*/  UMOV UR12, UR15 ;  /* 0x0000000f000c7c82 */ /* 0x000fd60008000000 */
.L_x_89:
[----:B------:R-:W-:Y:S02]  /*45a0*/  UIADD3 UR14, UPT, UPT, UR14, 0x1, URZ ;  /* 0x000000010e0e7890 */ /* 0x000fe4000fffe0ff */
[----:B--2---:R-:W-:Y:S02]  /*45b0*/  ULEA UR7, UR12, UR6, 0x3 ;  /* 0x000000060c077291 */ /* 0x004fe4000f8e18ff */
[----:B------:R-:W-:Y:S01]  /*45c0*/  UISETP.NE.AND UP0, UPT, UR14, URZ, UPT ;  /* 0x000000ff0e00728c */ /* 0x000fe2000bf05270 */
[----:B----4-:R-:W-:Y:S10]  /*45d0*/  @P2 BRA `(.L_x_87) ;  /* 0x00000000000c2947 */ /* 0x010ff40003800000 */
[----:B-1----:R-:W-:Y:S04]  /*45e0*/  SHF.L.U32 R3, R8, 0x1f, RZ ;  /* 0x0000001f08037819 */ /* 0x002fe800000006ff */
[----:B------:R-:W1:Y:S02]  /*45f0*/  SYNCS.PHASECHK.TRANS64.TRYWAIT P0, [UR7], R3 ;  /* 0x00000003ff0075a7 */ /* 0x000e640008001107 */
[----:B-1----:R-:W-:Y:S05]  /*4600*/  @!P0 BRA `(.L_x_88) ;  /* 0x0000004c00b88947 */ /* 0x002fea0003800000 */
.L_x_87:
[----:B------:R-:W-:Y:S01]  /*4610*/  UISETP.NE.AND UP1, UPT, UR13, 0x1, UPT ;  /* 0x000000010d00788c */ /* 0x000fe2000bf25270 */
[----:B------:R-:W-:Y:S01]  /*4620*/  PLOP3.LUT P2, PT, PT, PT, PT, 0x80, 0x8 ;  /* 0x000000000008781c */ /* 0x000fe20003f4f070 */
[----:B------:R-:W-:Y:S02]  /*4630*/  UIADD3 UR15, UPT, UPT, UR12, 0x1, URZ ;  /* 0x000000010c0f7890 */ /* 0x000fe4000fffe0ff */
[----:B------:R-:W-:Y:S02]  /*4640*/  UIADD3 UR7, UPT, UPT, UR7, 0x110, URZ ;  /* 0x0000011007077890 */ /* 0x000fe4000fffe0ff */
[----:B------:R-:W-:Y:S01]  /*4650*/  UISETP.NE.AND UP2, UPT, UR15, 0x22, UPT ;  /* 0x000000220f00788c */ /* 0x000fe2000bf45270 */
[----:B------:R-:W-:Y:S01]  /*4660*/  PLOP3.LUT P0, PT, PT, PT, UP1, 0x80, 0x8 ;  /* 0x000000000008781c */ /* 0x000fe20003f0f018 */
[----:B------:R-:W-:Y:S02]  /*4670*/  UIADD3 UR13, UPT, UPT, UR13, -0x1, URZ ;  /* 0xffffffff0d0d7890 */ /* 0x000fe4000fffe0ff */
[----:B------:R-:W-:Y:S02]  /*4680*/  USEL UR11, URZ, 0x1, UP2 ;  /* 0x00000001ff0b7887 */ /* 0x000fe40009000000 */
[----:B------:R-:W-:Y:S01]  /*4690*/  USEL UR15, UR15, URZ, UP2 ;  /* 0x000000ff0f0f7287 */ /* 0x000fe20009000000 */
[----:B------:R-:W-:Y:S01]  /*46a0*/  UMOV UR23, 0x40004040 ;  /* 0x4000404000177882 */ /* 0x000fe20000000000 */
[----:B------:R-:W-:Y:S02]  /*46b0*/  UMOV UR25, 0x80004020 ;  /* 0x8000402000197882 */ /* 0x000fe40000000000 */
[----:B------:R-:W-:Y:S01]  /*46c0*/  @UP1 ULEA UR4, UR15, UR6, 0x3 ;  /* 0x000000060f041291 */ /* 0x000fe2000f8e18ff */
[----:B------:R-:W-:Y:S01]  /*46d0*/  LOP3.LUT R8, R8, UR11, RZ, 0x3c, !PT ;  /* 0x0000000b08087c12 */ /* 0x000fe2000f8e3cff */
[----:B------:R-:W-:Y:S03]  /*46e0*/  USHF.L.U32 UR11, UR12, 0x7, URZ ;  /* 0x000000070c0b7899 */ /* 0x000fe600080006ff */
[----:B-1----:R-:W-:Y:S01]  /*46f0*/  @P0 SHF.L.U32 R0, R8, 0x1f, RZ ;  /* 0x0000001f08000819 */ /* 0x002fe200000006ff */
[----:B------:R-:W-:Y:S03]  /*4700*/  UIADD3 UR24, UPT, UPT, UR18, UR11, URZ ;  /* 0x0000000b12187290 */ /* 0x000fe6000fffe0ff */
[----:B------:R2:W4:Y:S01]  /*4710*/  @P0 SYNCS.PHASECHK.TRANS64.TRYWAIT P2, [UR4], R0 ;  /* 0x00000000ff0005a7 */ /* 0x0005220008041104 */
[----:B------:R-:W-:Y:S03]  /*4720*/  USHF.L.U32 UR4, UR12, 0x8, URZ ;  /* 0x000000080c047899 */ /* 0x000fe600080006ff */
[----:B------:R-:W-:Y:S01]  /*4730*/  UMOV UR12, UR15 ;  /* 0x0000000f000c7c82 */ /* 0x000fe20008000000 */
[----:B------:R-:W-:Y:S09]  /*4740*/  UIADD3 UR22, UPT, UPT, UR17, UR4, URZ ;  /* 0x0000000411167290 */ /* 0x000ff2000fffe0ff */
[----:B------:R2:W-:Y:S01]  /*4750*/  UTCQMMA gdesc[UR24], gdesc[UR22], tmem[UR8], tmem[UR20], idesc[UR21], UP4 ;  /* 0x00ff1416180075ea */ /* 0x0005e2000a000308 */
[----:B------:R-:W-:Y:S01]  /*4760*/  UPLOP3.LUT UP4, UPT, UPT, UPT, UPT, 0x80, 0x8 ;  /* 0x000000000008789c */ /* 0x000fe20003f8f070 */
[----:B------:R2:W-:Y:S01]  /*4770*/  UTCBAR [UR7], URZ ;  /* 0x000000ff070073e9 */ /* 0x0005e200080000ff */
[----:B------:R-:W-:Y:S09]  /*4780*/  BRA.U UP0, `(.L_x_89) ;  /* 0xfffffffd00847547 */ /* 0x000ff2000b83ffff */
.L_x_86:
[----:B------:R-:W-:Y:S01]  /*4790*/  UIADD3 UR16, UPT, UPT, UR16, 0x1, URZ ;  /* 0x0000000110107890 */ /* 0x000fe2000fffe0ff */
[C---:B------:R-:W-:Y:S01]  /*47a0*/  ISETP.NE.AND P0, PT, R10.reuse, 0x2, PT ;  /* 0x000000020a00780c */ /* 0x040fe20003f05270 */
[----:B------:R-:W-:Y:S02]  /*47b0*/  UIADD3 UR9, UPT, UPT, UR9, 0x270, URZ ;  /* 0x0000027009097890 */ /* 0x000fe4000fffe0ff */
[----:B------:R-:W-:Y:S01]  /*47c0*/  UISETP.NE.AND UP0, UPT, UR16, 0x4, UPT ;  /* 0x000000041000788c */ /* 0x000fe2000bf05270 */
[----:B-12---:R-:W-:Y:S02]  /*47d0*/  SEL R0, RZ, 0x1, P0 ;  /* 0x00000001ff007807 */ /* 0x006fe40000000000 */
[----:B------:R-:W-:Y:S01]  /*47e0*/  SEL R10, R10, RZ, P0 ;  /* 0x000000ff0a0a7207 */ /* 0x000fe20000000000 */
[----:B------:R-:W-:Y:S01]  /*47f0*/  USEL UR4, URZ, 0x1, UP0 ;  /* 0x00000001ff047887 */ /* 0x000fe20008000000 */
[----:B------:R-:W-:Y:S01]  /*4800*/  LOP3.LUT R9, R9, R0, RZ, 0x3c, !PT ;  /* 0x0000000009097212 */ /* 0x000fe200078e3cff */
[----:B------:R-:W-:Y:S01]  /*4810*/  USEL UR16, UR16, URZ, UP0 ;  /* 0x000000ff10107287 */ /* 0x000fe20008000000 */
[----:B------:R1:W-:Y:S03]  /*4820*/  UTCBAR [UR9], URZ ;  /* 0x000000ff090073e9 */ /* 0x0003e600080000ff */
[----:B------:R-:W-:Y:S01]  /*4830*/  LOP3.LUT R11, R11, UR4, RZ, 0x3c, !PT ;  /* 0x000000040b0b7c12 */ /* 0x000fe2000f8e3cff */
[----:B------:R-:W-:Y:S07]  /*4840*/  @P1 BRA `(.L_x_90) ;  /* 0xfffffff800bc1947 */ /* 0x000fee000383ffff */
[----:B------:R-:W2:Y:S01]  /*4850*/  S2UR UR4, SR_CgaCtaId ;  /* 0x00000000000479c3 */ /* 0x000ea20000008800 */
[----:B------:R-:W-:Y:S01]  /*4860*/  ELECT P0, URZ, PT ;  /* 0x0000000000ff782f */ /* 0x000fe20003800000 */
[----:B------:R-:W-:Y:S01]  /*4870*/  IMAD.MOV.U32 R0, RZ, RZ, 0x1 ;  /* 0x00000001ff007424 */ /* 0x000fe200078e00ff */
[----:B------:R-:W-:Y:S01]  /*4880*/  UIADD3 UR6, UPT, UPT, UR6, 0x290, URZ ;  /* 0x0000029006067890 */ /* 0x000fe2000fffe0ff */
[----:B------:R-:W-:Y:S01]  /*4890*/  SHF.L.U32 R3, R11, 0x1f, RZ ;  /* 0x0000001f0b037819 */ /* 0x000fe200000006ff */
[----:B------:R-:W-:-:S03]  /*48a0*/  UMOV UR5, 0x40 ;  /* 0x0000004000057882 */ /* 0x000fc60000000000 */
[----:B------:R-:W-:Y:S01]  /*48b0*/  UVIRTCOUNT.DEALLOC.SMPOOL 0x80 ;  /* 0x000000800000784c */ /* 0x000fe20000000000 */
[----:B--2---:R-:W-:Y:S02]  /*48c0*/  ULEA UR4, UR4, UR5, 0x18 ;  /* 0x0000000504047291 */ /* 0x004fe4000f8ec0ff */
[----:B------:R-:W-:-:S07]  /*48d0*/  ULEA UR5, UR16, UR6, 0x3 ;  /* 0x0000000610057291 */ /* 0x000fce000f8e18ff */
[----:B------:R2:W-:Y:S02]  /*48e0*/  @P0 STS.U8 [UR4+0x1c], R0 ;  /* 0x00001c00ff000988 */ /* 0x0005e40008000004 */
[----:B------:R-:W3:Y:S02]  /*48f0*/  SYNCS.PHASECHK.TRANS64.TRYWAIT P0, [UR5], R3 ;  /* 0x00000003ff0075a7 */ /* 0x000ee40008001105 */
[----:B--23--:R-:W-:Y:S05]  /*4900*/  @!P0 BRA `(.L_x_91) ;  /* 0x0000004c00108947 */ /* 0x00cfea0003800000 */
.L_x_216:
[----:B------:R-:W-:-:S04]  /*4910*/  UIADD3 UR7, UPT, UPT, UR16, 0x1, URZ ;  /* 0x0000000110077890 */ /* 0x000fc8000fffe0ff */
[----:B------:R-:W-:-:S04]  /*4920*/  UISETP.NE.AND UP0, UPT, UR7, 0x4, UPT ;  /* 0x000000040700788c */ /* 0x000fc8000bf05270 */
[----:B------:R-:W-:Y:S02]  /*4930*/  USEL UR8, URZ, 0x1, UP0 ;  /* 0x00000001ff087887 */ /* 0x000fe40008000000 */
[----:B------:R-:W-:-:S04]  /*4940*/  USEL UR7, UR7, URZ, UP0 ;  /* 0x000000ff07077287 */ /* 0x000fc80008000000 */
[----:B------:R-:W-:Y:S01]  /*4950*/  ULEA UR5, UR7, UR6, 0x3 ;  /* 0x0000000607057291 */ /* 0x000fe2000f8e18ff */
[----:B------:R-:W-:-:S04]  /*4960*/  LOP3.LUT R2, R11, UR8, RZ, 0x3c, !PT ;  /* 0x000000080b027c12 */ /* 0x000fc8000f8e3cff */
[----:B--2---:R-:W-:-:S04]  /*4970*/  SHF.L.U32 R3, R2, 0x1f, RZ ;  /* 0x0000001f02037819 */ /* 0x004fc800000006ff */
[----:B------:R-:W2:Y:S02]  /*4980*/  SYNCS.PHASECHK.TRANS64.TRYWAIT P0, [UR5], R3 ;  /* 0x00000003ff0075a7 */ /* 0x000ea40008001105 */
[----:B--2---:R-:W-:Y:S05]  /*4990*/  @!P0 BRA `(.L_x_92) ;  /* 0x0000004c00048947 */ /* 0x004fea0003800000 */
.L_x_218:
        /* <DEDUP_REMOVED lines=9> */
.L_x_220:
[----:B------:R-:W-:-:S04]  /*4a30*/  UIADD3 UR7, UPT, UPT, UR7, 0x1, URZ ;  /* 0x0000000107077890 */ /* 0x000fc8000fffe0ff */
[----:B------:R-:W-:-:S04]  /*4a40*/  UISETP.NE.AND UP0, UPT, UR7, 0x4, UPT ;  /* 0x000000040700788c */ /* 0x000fc8000bf05270 */
[----:B------:R-:W-:Y:S02]  /*4a50*/  USEL UR5, URZ, 0x1, UP0 ;  /* 0x00000001ff057887 */ /* 0x000fe40008000000 */
[----:B------:R-:W-:-:S04]  /*4a60*/  USEL UR7, UR7, URZ, UP0 ;  /* 0x000000ff07077287 */ /* 0x000fc80008000000 */
[----:B------:R-:W-:Y:S01]  /*4a70*/  ULEA UR7, UR7, UR6, 0x3 ;  /* 0x0000000607077291 */ /* 0x000fe2000f8e18ff */
[----:B--2---:R-:W-:-:S04]  /*4a80*/  LOP3.LUT R3, R2, UR5, RZ, 0x3c, !PT ;  /* 0x0000000502037c12 */ /* 0x004fc8000f8e3cff */
[----:B------:R-:W-:-:S04]  /*4a90*/  SHF.L.U32 R3, R3, 0x1f, RZ ;  /* 0x0000001f03037819 */ /* 0x000fc800000006ff */
[----:B------:R-:W2:Y:S02]  /*4aa0*/  SYNCS.PHASECHK.TRANS64.TRYWAIT P0, [UR7], R3 ;  /* 0x00000003ff0075a7 */ /* 0x000ea40008001107 */
[----:B--2---:R-:W-:Y:S05]  /*4ab0*/  @!P0 BRA `(.L_x_94) ;  /* 0x0000004800ec8947 */ /* 0x004fea0003800000 */
.L_x_222:
[----:B------:R-:W-:Y:S01]  /*4ac0*/  NOP ;  /* 0x0000000000007918 */ /* 0x000fe20000000000 */
[----:B--2---:R-:W2:Y:S01]  /*4ad0*/  LDS R0, [UR4+0x14] ;  /* 0x00001404ff007984 */ /* 0x004ea20008000800 */
[----:B------:R-:W-:Y:S01]  /*4ae0*/  ULOP3.LUT UR6, UR19, 0xffff, URZ, 0xc0, !UPT ;  /* 0x0000ffff13067892 */ /* 0x000fe2000f8ec0ff */
[----:B------:R-:W-:Y:S01]  /*4af0*/  UMOV UR8, 0xffff ;  /* 0x0000ffff00087882 */ /* 0x000fe20000000000 */
[----:B------:R-:W-:Y:S02]  /*4b00*/  UMOV UR5, 0x1 ;  /* 0x0000000100057882 */ /* 0x000fe40000000000 */
[----:B------:R-:W-:-:S04]  /*4b10*/  USHF.R.U32.HI UR6, URZ, 0x5, UR6 ;  /* 0x00000005ff067899 */ /* 0x000fc80008011606 */
[----:B------:R-:W-:Y:S02]  /*4b20*/  USHF.L.U32 UR8, UR8, UR6, URZ ;  /* 0x0000000608087299 */ /* 0x000fe400080006ff */
[----:B------:R-:W-:-:S04]  /*4b30*/  USHF.L.U32 UR5, UR5, UR6, URZ ;  /* 0x0000000605057299 */ /* 0x000fc800080006ff */
[----:B--2---:R-:W-:-:S04]  /*4b40*/  LOP3.LUT R0, R0, UR8, RZ, 0xc0, !PT ;  /* 0x0000000800007c12 */ /* 0x004fc8000f8ec0ff */
[----:B------:R-:W-:-:S13]  /*4b50*/  ISETP.NE.AND P0, PT, R0, UR8, PT ;  /* 0x0000000800007c0c */ /* 0x000fda000bf05270 */
[----:B------:R-:W-:Y:S05]  /*4b60*/  @P0 BRA `(.L_x_95) ;  /* 0x0000000000580947 */ /* 0x000fea0003800000 */
[----:B------:R-:W2:Y:S02]  /*4b70*/  LDS R0, [UR4+0x18] ;  /* 0x00001804ff007984 */ /* 0x000ea40008000800 */
[----:B--2---:R-:W-:-:S04]  /*4b80*/  LOP3.LUT R0, R0, UR5, RZ, 0xc0, !PT ;  /* 0x0000000500007c12 */ /* 0x004fc8000f8ec0ff */
[----:B------:R-:W-:-:S13]  /*4b90*/  ISETP.NE.AND P0, PT, R0, UR5, PT ;  /* 0x0000000500007c0c */ /* 0x000fda000bf05270 */
[----:B------:R-:W-:Y:S05]  /*4ba0*/  @P0 BRA `(.L_x_96) ;  /* 0x00000000003c0947 */ /* 0x000fea0003800000 */
[----:B------:R-:W2:Y:S01]  /*4bb0*/  S2R R2, SR_LANEID ;  /* 0x0000000000027919 */ /* 0x000ea20000000000 */
[----:B------:R-:W-:Y:S01]  /*4bc0*/  ULOP3.LUT UR8, URZ, UR8, URZ, 0x33, !UPT ;  /* 0x00000008ff087292 */ /* 0x000fe2000f8e33ff */
[----:B------:R-:W-:Y:S01]  /*4bd0*/  LOP3.LUT R4, RZ, UR5, RZ, 0x33, !PT ;  /* 0x00000005ff047c12 */ /* 0x000fe2000f8e33ff */
[----:B------:R-:W-:Y:S02]  /*4be0*/  VOTEU.ANY UR7, UPT, PT ;  /* 0x0000000000077886 */ /* 0x000fe400038e0100 */
[----:B------:R-:W-:Y:S01]  /*4bf0*/  UFLO.U32 UR7, UR7 ;  /* 0x00000007000772bd */ /* 0x000fe200080e0000 */
[----:B------:R-:W3:Y:S01]  /*4c00*/  REDUX UR5, R4 ;  /* 0x00000000040573c4 */ /* 0x000ee20000000000 */
[----:B------:R-:W-:-:S06]  /*4c10*/  IMAD.U32 R0, RZ, RZ, UR8 ;  /* 0x00000008ff007e24 */ /* 0x000fcc000f8e00ff */
[----:B------:R1:W-:Y:S01]  /*4c20*/  UTCATOMSWS.AND URZ, UR8 ;  /* 0x0000000800ff79e3 */ /* 0x0003e20008000000 */
[----:B------:R-:W4:Y:S01]  /*4c30*/  REDUX UR6, R0 ;  /* 0x00000000000673c4 */ /* 0x000f220000000000 */
[----:B--2---:R-:W-:Y:S01]  /*4c40*/  ISETP.EQ.U32.AND P0, PT, R2, UR7, PT ;  /* 0x0000000702007c0c */ /* 0x004fe2000bf02070 */
[----:B---3--:R-:W-:Y:S01]  /*4c50*/  IMAD.U32 R2, RZ, RZ, UR5 ;  /* 0x00000005ff027e24 */ /* 0x008fe2000f8e00ff */
[----:B----4-:R-:W-:-:S11]  /*4c60*/  MOV R3, UR6 ;  /* 0x0000000600037c02 */ /* 0x010fd60008000f00 */
[----:B------:R1:W-:Y:S04]  /*4c70*/  @P0 ATOMS.AND RZ, [UR4+0x14], R3 ;  /* 0x00001403ffff098c */ /* 0x0003e8000a800004 */
[----:B------:R1:W-:Y:S01]  /*4c80*/  @P0 ATOMS.AND RZ, [UR4+0x18], R2 ;  /* 0x00001802ffff098c */ /* 0x0003e2000a800004 */
[----:B------:R-:W-:Y:S05]  /*4c90*/  BRA `(.L_x_97) ;  /* 0x0000000000147947 */ /* 0x000fea0003800000 */
.L_x_96:
[----:B------:R-:W-:Y:S02]  /*4ca0*/  MOV R2, 0x4cc0 ;  /* 0x00004cc000027802 */ /* 0x000fe40000000f00 */
[----:B-1--45:R-:W-:Y:S05]  /*4cb0*/  CALL.REL.NOINC `($__internal_0_$__cuda_sm10x_tcgen05_guardrail_trap_col_being_dealloced_not_returned_by_alloc) ;  /* 0x0000004c00487944 */ /* 0x032fea0003c00000 */
[----:B------:R-:W-:Y:S05]  /*4cc0*/  BRA `(.L_x_97) ;  /* 0x0000000000087947 */ /* 0x000fea0003800000 */
.L_x_95:
[----:B------:R-:W-:Y:S02]  /*4cd0*/  MOV R2, 0x4cf0 ;  /* 0x00004cf000027802 */ /* 0x000fe40000000f00 */
[----:B-1--45:R-:W-:Y:S05]  /*4ce0*/  CALL.REL.NOINC `($__internal_2_$__cuda_sm10x_tcgen05_guardrail_trap_unallocated_columns_being_dealloced) ;  /* 0x0000004c00547944 */ /* 0x032fea0003c00000 */
.L_x_97:
[----:B------:R-:W-:Y:S01]  /*4cf0*/  NOP ;  /* 0x0000000000007918 */ /* 0x000fe20000000000 */
[----:B-1----:R-:W-:Y:S05]  /*4d00*/  EXIT ;  /* 0x000000000000794d */ /* 0x002fea0003800000 */
.L_x_79:
[----:B------:R-:W-:-:S09]  /*4d10*/  UISETP.NE.OR UP2, UPT, UR8, 0x3, !UP2 ;  /* 0x000000030800788c */ /* 0x000fd2000d745670 */
[----:B------:R-:W-:Y:S05]  /*4d20*/  BRA.U UP2, `(.L_x_98) ;  /* 0x0000000d02407547 */ /* 0x000fea000b800000 */
[----:B------:R-:W1:Y:S01]  /*4d30*/  LDC R0, c[0x0][0xb30] ;  /* 0x0002cc00ff007b82 */ /* 0x000e620000000800 */
[----:B------:R-:W2:Y:S01]  /*4d40*/  LDCU.64 UR8, c[0x0][0x888] ;  /* 0x00011100ff0877ac */ /* 0x000ea20008000a00 */
[----:B------:R-:W-:Y:S02]  /*4d50*/  HFMA2 R29, -RZ, RZ, 0, 0 ;  /* 0x00000000ff1d7431 */ /* 0x000fe400000001ff */
[----:B------:R-:W-:Y:S01]  /*4d60*/  IMAD.MOV.U32 R31, RZ, RZ, 0x1 ;  /* 0x00000001ff1f7424 */ /* 0x000fe200078e00ff */
[----:B------:R-:W-:Y:S01]  /*4d70*/  MOV R23, 0x1000 ;  /* 0x0000100000177802 */ /* 0x000fe20000000f00 */
[----:B------:R-:W4:Y:S01]  /*4d80*/  LDCU.64 UR4, c[0x0][0x890] ;  /* 0x00011200ff0477ac */ /* 0x000f220008000a00 */
[----:B------:R-:W-:Y:S01]  /*4d90*/  IMAD.MOV.U32 R30, RZ, RZ, RZ ;  /* 0x000000ffff1e7224 */ /* 0x000fe200078e00ff */
[----:B------:R-:W3:Y:S01]  /*4da0*/  LDC R19, c[0x0][0x370] ;  /* 0x0000dc00ff137b82 */ /* 0x000ee20000000800 */
[----:B------:R-:W-:Y:S01]  /*4db0*/  UMOV UR7, 0x400 ;  /* 0x0000040000077882 */ /* 0x000fe20000000000 */
[----:B------:R-:W-:-:S02]  /*4dc0*/  UPLOP3.LUT UP1, UPT, UPT, UPT, UPT, 0x40, 0x4 ;  /* 0x000000000004789c */ /* 0x000fc40003f2e870 */
[----:B------:R-:W-:-:S04]  /*4dd0*/  ULEA UR7, UR37, UR7, 0x18 ;  /* 0x0000000725077291 */ /* 0x000fc8000f8ec0ff */
[----:B------:R-:W3:Y:S01]  /*4de0*/  LDC R2, c[0x0][0xb0c] ;  /* 0x0002c300ff027b82 */ /* 0x000ee20000000800 */
[----:B------:R-:W-:Y:S02]  /*4df0*/  UIADD3 UR13, UPT, UPT, UR7, 0x228, URZ ;  /* 0x00000228070d7890 */ /* 0x000fe4000fffe0ff */
[----:B--2---:R-:W-:Y:S02]  /*4e00*/  UISETP.NE.U32.AND UP2, UPT, UR8, URZ, UPT ;  /* 0x000000ff0800728c */ /* 0x004fe4000bf45070 */
[----:B------:R-:W-:Y:S02]  /*4e10*/  UIADD3 UR17, UPT, UPT, UR7, 0x220, URZ ;  /* 0x0000022007117890 */ /* 0x000fe4000fffe0ff */
[----:B----4-:R-:W-:Y:S01]  /*4e20*/  UISETP.NE.U32.AND UP3, UPT, UR4, URZ, UPT ;  /* 0x000000ff0400728c */ /* 0x010fe2000bf65070 */
[----:B------:R-:W2:Y:S01]  /*4e30*/  LDC R18, c[0x0][0xb20] ;  /* 0x0002c800ff127b82 */ /* 0x000ea20000000800 */
[----:B-1----:R-:W-:Y:S01]  /*4e40*/  ISETP.NE.AND P1, PT, R0, 0x1, PT ;  /* 0x000000010000780c */ /* 0x002fe20003f25270 */
[----:B------:R-:W-:-:S02]  /*4e50*/  UISETP.NE.AND.EX UP2, UPT, UR9, URZ, UPT, UP2 ;  /* 0x000000ff0900728c */ /* 0x000fc4000bf45320 */
[----:B------:R-:W-:Y:S02]  /*4e60*/  UPRMT UR13, UR37, 0x654, UR13 ;  /* 0x00000654250d7896 */ /* 0x000fe4000800000d */
[----:B------:R-:W-:Y:S02]  /*4e70*/  UISETP.NE.AND.EX UP3, UPT, UR5, URZ, UPT, UP3 ;  /* 0x000000ff0500728c */ /* 0x000fe4000bf65330 */
[----:B------:R-:W1:Y:S08]  /*4e80*/  LDC.64 R32, c[0x0][0x348] ;  /* 0x0000d200ff207b82 */ /* 0x000e700000000a00 */
[----:B------:R-:W4:Y:S08]  /*4e90*/  LDC.64 R16, c[0x0][0xb10] ;  /* 0x0002c400ff107b82 */ /* 0x000f300000000a00 */
[----:B------:R-:W1:Y:S08]  /*4ea0*/  LDC.64 R6, c[0x0][0xb18] ;  /* 0x0002c600ff067b82 */ /* 0x000e700000000a00 */
[----:B------:R-:W1:Y:S08]  /*4eb0*/  LDC.64 R4, c[0x0][0xb28] ;  /* 0x0002ca00ff047b82 */ /* 0x000e700000000a00 */
[----:B--23--:R-:W1:Y:S02]  /*4ec0*/  LDC R22, c[0x0][0x374] ;  /* 0x0000dd00ff167b82 */ /* 0x00ce640000000800 */
.L_x_107:
[C---:B------:R-:W-:Y:S02]  /*4ed0*/  LEA R0, R30.reuse, UR7, 0x3 ;  /* 0x000000071e007c11 */ /* 0x040fe4000f8e18ff */
[----:B------:R-:W-:Y:S02]  /*4ee0*/  SHF.L.U32 R3, R29, 0x1f, RZ ;  /* 0x0000001f1d037819 */ /* 0x000fe400000006ff */
[----:B------:R-:W-:Y:S02]  /*4ef0*/  LEA R24, R30, UR7, 0x4 ;  /* 0x000000071e187c11 */ /* 0x000fe4000f8e20ff */
[----:B--2---:R-:W2:Y:S02]  /*4f00*/  SYNCS.PHASECHK.TRANS64.TRYWAIT P0, [R0+URZ+0x250], R3 ;  /* 0x00025003000075a7 */ /* 0x004ea400080011ff */
[----:B--2---:R-:W-:Y:S05]  /*4f10*/  @!P0 BRA `(.L_x_99) ;  /* 0x0000004400ec8947 */ /* 0x004fea0003800000 */
.L_x_223:
[----:B------:R-:W-:Y:S01]  /*4f20*/  ISETP.GE.AND P0, PT, R40, 0x1, PT ;  /* 0x000000012800780c */ /* 0x000fe20003f06270 */
[----:B------:R-:W3:Y:S01]  /*4f30*/  LDS.128 R24, [R24+0x2e0] ;  /* 0x0002e00018187984 */ /* 0x000ee20000000c00 */
[----:B--2---:R-:W-:Y:S01]  /*4f40*/  VIADD R0, R0, 0x260 ;  /* 0x0000026000007836 */ /* 0x004fe20000000000 */
[----:B------:R-:W-:Y:S01]  /*4f50*/  @!PT LDS RZ, [RZ] ;  /* 0x00000000fffff984 */ /* 0x000fe20000000800 */
[----:B------:R-:W-:Y:S01]  /*4f60*/  @!PT LDS RZ, [RZ] ;  /* 0x00000000fffff984 */ /* 0x000fe20000000800 */
[----:B------:R-:W-:Y:S01]  /*4f70*/  @!PT LDS RZ, [RZ] ;  /* 0x00000000fffff984 */ /* 0x000fe20000000800 */
[----:B------:R-:W-:Y:S01]  /*4f80*/  @!PT LDS RZ, [RZ] ;  /* 0x00000000fffff984 */ /* 0x000fe20000000800 */
[----:B------:R2:W-:Y:S06]  /*4f90*/  MEMBAR.ALL.CTA ;  /* 0x0000000000007992 */ /* 0x0005ec0000008000 */
[----:B--2---:R-:W2:Y:S01]  /*4fa0*/  FENCE.VIEW.ASYNC.S ;  /* 0x00000000000073c6 */ /* 0x004ea20000000000 */
[----:B------:R-:W-:Y:S04]  /*4fb0*/  PRMT R0, RZ, 0x654, R0 ;  /* 0x00000654ff007816 */ /* 0x000fe80000000000 */
[----:B--2---:R2:W-:Y:S01]  /*4fc0*/  SYNCS.ARRIVE.TRANS64.RED.A1T0 RZ, [R0+URZ], RZ ;  /* 0x000000ff00ff79a7 */ /* 0x0045e200081004ff */
[----:B---3--:R-:W-:Y:S11]  /*4fd0*/  LOP3.LUT P3, RZ, R26, 0x1, RZ, 0xc0, !PT ;  /* 0x000000011aff7812 */ /* 0x008ff6000786c0ff */
[----:B------:R-:W-:Y:S02]  /*4fe0*/  @!UPT UIADD3 URZ, UPT, UPT, URZ, URZ, URZ ;  /* 0x000000fffffff290 */ /* 0x000fe4000fffe0ff */
[----:B------:R-:W-:Y:S02]  /*4ff0*/  @P3 MOV R13, R24 ;  /* 0x00000018000d3202 */ /* 0x000fe40000000f00 */
[----:B------:R-:W-:Y:S01]  /*5000*/  @P3 LOP3.LUT R8, R25, 0xffff, RZ, 0xc0, !PT ;  /* 0x0000ffff19083812 */ /* 0x000fe200078ec0ff */
[----:B--2---:R-:W-:Y:S06]  /*5010*/  @!P0 BRA `(.L_x_100) ;  /* 0x0000000000a48947 */ /* 0x004fec0003800000 */
[----:B-1----:R-:W-:Y:S01]  /*5020*/  IMAD.HI.U32 R35, R22, R7, RZ ;  /* 0x0000000716237227 */ /* 0x002fe200078e00ff */
[----:B------:R-:W-:Y:S02]  /*5030*/  ISETP.NE.AND P0, PT, R6, 0x1, PT ;  /* 0x000000010600780c */ /* 0x000fe40003f05270 */
[----:B------:R-:W-:Y:S01]  /*5040*/  ISETP.NE.AND P2, PT, R40, 0x1, PT ;  /* 0x000000012800780c */ /* 0x000fe20003f45270 */
[----:B----4-:R-:W-:Y:S01]  /*5050*/  IMAD.HI.U32 R34, R19, R16, RZ ;  /* 0x0000001013227227 */ /* 0x010fe200078e00ff */
[----:B------:R-:W-:Y:S02]  /*5060*/  SHF.R.U32.HI R35, RZ, R18, R35 ;  /* 0x00000012ff237219 */ /* 0x000fe40000011623 */
[----:B------:R-:W-:Y:S01]  /*5070*/  ISETP.NE.AND P4, PT, R2, 0x1, PT ;  /* 0x000000010200780c */ /* 0x000fe20003f85270 */
[----:B------:R-:W-:Y:S01]  /*5080*/  IMAD.HI.U32 R36, R13, R16, RZ ;  /* 0x000000100d247227 */ /* 0x000fe200078e00ff */
[----:B------:R-:W-:Y:S02]  /*5090*/  SHF.R.U32.HI R34, RZ, R17, R34 ;  /* 0x00000011ff227219 */ /* 0x000fe40000011622 */
[----:B------:R-:W-:Y:S01]  /*50a0*/  SEL R3, R22, R35, !P0 ;  /* 0x0000002316037207 */ /* 0x000fe20004000000 */
[C---:B------:R-:W-:Y:S01]  /*50b0*/  IMAD.HI.U32 R35, R8.reuse, R7, RZ ;  /* 0x0000000708237227 */ /* 0x040fe200078e00ff */
[----:B------:R-:W-:Y:S02]  /*50c0*/  SEL R11, R19, R34, !P4 ;  /* 0x00000022130b7207 */ /* 0x000fe40006000000 */
[----:B------:R-:W-:Y:S01]  /*50d0*/  SHF.R.U32.HI R36, RZ, R17, R36 ;  /* 0x00000011ff247219 */ /* 0x000fe20000011624 */
[----:B------:R-:W-:Y:S01]  /*50e0*/  IMAD.HI.U32 R38, R3, R4, RZ ;  /* 0x0000000403267227 */ /* 0x000fe200078e00ff */
[----:B------:R-:W-:Y:S03]  /*50f0*/  SHF.R.U32.HI R35, RZ, R18, R35 ;  /* 0x00000012ff237219 */ /* 0x000fe60000011623 */
[----:B------:R-:W-:Y:S01]  /*5100*/  IMAD.HI.U32 R34, R11, R4, RZ ;  /* 0x000000040b227227 */ /* 0x000fe200078e00ff */
[----:B------:R-:W-:Y:S02]  /*5110*/  @P2 SHF.R.U32.HI R3, RZ, R5, R38 ;  /* 0x00000005ff032219 */ /* 0x000fe40000011626 */
[----:B------:R-:W-:Y:S02]  /*5120*/  SEL R9, R8, R35, !P0 ;  /* 0x0000002308097207 */ /* 0x000fe40004000000 */
[----:B------:R-:W-:Y:S01]  /*5130*/  @P2 SHF.R.U32.HI R11, RZ, R5, R34 ;  /* 0x00000005ff0b2219 */ /* 0x000fe20000011622 */
[C---:B------:R-:W-:Y:S01]  /*5140*/  IMAD R10, R40.reuse, R3, RZ ;  /* 0x00000003280a7224 */ /* 0x040fe200078e02ff */
[----:B------:R-:W-:Y:S01]  /*5150*/  SEL R3, R13, R36, !P4 ;  /* 0x000000240d037207 */ /* 0x000fe20006000000 */
[C---:B------:R-:W-:Y:S03]  /*5160*/  IMAD.HI.U32 R14, R9.reuse, R4, RZ ;  /* 0x00000004090e7227 */ /* 0x040fe600078e00ff */
[----:B------:R-:W-:Y:S01]  /*5170*/  ISETP.GE.AND P0, PT, R9, R10, PT ;  /* 0x0000000a0900720c */ /* 0x000fe20003f06270 */
[C---:B------:R-:W-:Y:S01]  /*5180*/  IMAD R12, R40.reuse, R11, RZ ;  /* 0x0000000b280c7224 */ /* 0x040fe200078e02ff */
[-C--:B------:R-:W-:Y:S04]  /*5190*/  SHF.R.U32.HI R14, RZ, R5.reuse, R14 ;  /* 0x00000005ff0e7219 */ /* 0x080fe8000001160e */
[----:B------:R-:W-:Y:S02]  /*51a0*/  ISETP.GE.OR P0, PT, R3, R12, P0 ;  /* 0x0000000c0300720c */ /* 0x000fe40000706670 */
[----:B------:R-:W-:Y:S05]  /*51b0*/  SEL R15, R9, R14, !P2 ;  /* 0x0000000e090f7207 */ /* 0x000fea0005000000 */
[----:B------:R-:W-:Y:S04]  /*51c0*/  IMAD.MOV R14, RZ, RZ, -R15 ;  /* 0x000000ffff0e7224 */ /* 0x000fe800078e0a0f */
[----:B------:R-:W-:Y:S02]  /*51d0*/  IMAD R14, R40, R14, R9 ;  /* 0x0000000e280e7224 */ /* 0x000fe400078e0209 */
[C---:B------:R-:W-:Y:S05]  /*51e0*/  @!P0 IMAD.HI.U32 R10, R3.reuse, R4, RZ ;  /* 0x00000004030a8227 */ /* 0x040fea00078e00ff */
[----:B------:R-:W-:Y:S04]  /*51f0*/  @!P0 SHF.R.U32.HI R10, RZ, R5, R10 ;  /* 0x00000005ff0a8219 */ /* 0x000fe8000001160a */
[----:B------:R-:W-:Y:S01]  /*5200*/  @!P0 SEL R0, R3, R10, !P2 ;  /* 0x0000000a03008207 */ /* 0x000fe20005000000 */
[----:B------:R-:W-:Y:S03]  /*5210*/  IMAD.MOV R10, RZ, RZ, -R3 ;  /* 0x000000ffff0a7224 */ /* 0x000fe600078e0a03 */
[----:B------:R-:W-:Y:S01]  /*5220*/  @!P0 IADD3 R15, PT, PT, R15, -R0, RZ ;  /* 0x800000000f0f8210 */ /* 0x000fe20007ffe0ff */
[----:B------:R-:W-:Y:S01]  /*5230*/  @!P0 IMAD R0, R11, R14, R0 ;  /* 0x0000000e0b008224 */ /* 0x000fe200078e0200 */
[----:B------:R-:W-:Y:S01]  /*5240*/  IADD3 R11, PT, PT, -R9, RZ, RZ ;  /* 0x000000ff090b7210 */ /* 0x000fe20007ffe1ff */
[----:B------:R-:W-:Y:S02]  /*5250*/  IMAD R13, R2, R10, R13 ;  /* 0x0000000a020d7224 */ /* 0x000fe400078e020d */
[----:B------:R-:W-:Y:S02]  /*5260*/  @!P0 IMAD R9, R15, R40, R3 ;  /* 0x000000280f098224 */ /* 0x000fe400078e0203 */
[----:B------:R-:W-:Y:S02]  /*5270*/  @!P0 IMAD.MOV.U32 R3, RZ, RZ, R0 ;  /* 0x000000ffff038224 */ /* 0x000fe400078e0000 */
[----:B------:R-:W-:Y:S02]  /*5280*/  IMAD R8, R6, R11, R8 ;  /* 0x0000000b06087224 */ /* 0x000fe400078e0208 */
[----:B------:R-:W-:Y:S02]  /*5290*/  IMAD R13, R3, R2, R13 ;  /* 0x00000002030d7224 */ /* 0x000fe400078e020d */
[----:B------:R-:W-:Y:S02]  /*52a0*/  IMAD R8, R9, R6, R8 ;  /* 0x0000000609087224 */ /* 0x000fe400078e0208 */
.L_x_100:
[----:B------:R-:W-:Y:S05]  /*52b0*/  BRA.U UP1, `(.L_x_101) ;  /* 0x0000000101107547 */ /* 0x000fea000b800000 */
[----:B------:R-:W-:Y:S04]  /*52c0*/  MOV R0, UR6 ;  /* 0x0000000600007c02 */ /* 0x000fe80008000f00 */
[----:B------:R-:W-:Y:S04]  /*52d0*/  SHF.L.U32 R3, R0, 0x1f, RZ ;  /* 0x0000001f00037819 */ /* 0x000fe800000006ff */
[----:B------:R-:W2:Y:S02]  /*52e0*/  SYNCS.PHASECHK.TRANS64.TRYWAIT P0, [UR7+0x248], R3 ;  /* 0x00024803ff0075a7 */ /* 0x000ea40008001107 */
[----:B--2---:R-:W-:Y:S05]  /*52f0*/  @!P0 BRA `(.L_x_102) ;  /* 0x0000004400088947 */ /* 0x004fea0003800000 */
.L_x_101:
[----:B------:R-:W-:Y:S02]  /*5300*/  R2UR UR19, R21 ;  /* 0x00000000151372ca */ /* 0x000fe400000e0000 */
[----:B------:R-:W-:Y:S02]  /*5310*/  R2UR UR18, R20 ;  /* 0x00000000141272ca */ /* 0x000fe400000e0000 */
[----:B------:R-:W-:Y:S02]  /*5320*/  ISETP.NE.U32.AND P2, PT, RZ, UR4, PT ;  /* 0x00000004ff007c0c */ /* 0x000fe4000bf45070 */
[----:B------:R-:W-:Y:S02]  /*5330*/  SHF.L.U32 R12, R31, 0x1f, RZ ;  /* 0x0000001f1f0c7819 */ /* 0x000fe400000006ff */
[----:B------:R-:W-:Y:S05]  /*5340*/  ISETP.NE.AND.EX P2, PT, RZ, UR5, PT, P2 ;  /* 0x00000005ff007c0c */ /* 0x000fea000bf45320 */
[----:B------:R-:W-:Y:S02]  /*5350*/  USHF.L.U32 UR19, UR19, 0x6, URZ ;  /* 0x0000000613137899 */ /* 0x000fe400080006ff */
[----:B------:R-:W-:Y:S01]  /*5360*/  USHF.L.U32 UR18, UR18, 0x7, URZ ;  /* 0x0000000712127899 */ /* 0x000fe200080006ff */
[----:B------:R-:W-:Y:S11]  /*5370*/  BRA.U !UP3, `(.L_x_103) ;  /* 0x000000010b347547 */ /* 0x000ff6000b800000 */
[----:B------:R-:W-:Y:S01]  /*5380*/  UPLOP3.LUT UP0, UPT, UPT, UPT, UP2, 0x80, 0x8 ;  /* 0x000000000008789c */ /* 0x000fe20003f0f020 */
[----:B--2---:R-:W-:Y:S02]  /*5390*/  HFMA2 R0, -RZ, RZ, 0, 5.9604644775390625e-08 ;  /* 0x00000001ff007431 */ /* 0x004fe400000001ff */
[----:B------:R-:W-:Y:S03]  /*53a0*/  IMAD.MOV.U32 R95, RZ, RZ, 0x1 ;  /* 0x00000001ff5f7424 */ /* 0x000fe600078e00ff */
[----:B------:R-:W-:Y:S05]  /*53b0*/  PLOP3.LUT P0, PT, PT, PT, UP0, 0x80, 0x8 ;  /* 0x000000000008781c */ /* 0x000fea0003f0f008 */
[----:B------:R-:W2:Y:S01]  /*53c0*/  @UP0 LDCU.64 UR10, c[0x0][0x888] ;  /* 0x00011100ff0a07ac */ /* 0x000ea20008000a00 */
[----:B------:R-:W-:Y:S07]  /*53d0*/  @UP0 UIMAD UR8, UR36, UR4, URZ ;  /* 0x00000004240802a4 */ /* 0x000fee000f8e02ff */
[----:B------:R-:W-:Y:S01]  /*53e0*/  @!P0 PRMT R95, R0, 0x7610, R95 ;  /* 0x00007610005f8816 */ /* 0x000fe2000000005f */
[----:B--2---:R-:W-:Y:S03]  /*53f0*/  @UP0 UIMAD.WIDE UR10, UR8, 0x4, UR10 ;  /* 0x00000004080a08a5 */ /* 0x004fe6000f8e020a */
[----:B------:R-:W2:Y:S03]  /*5400*/  @!UP0 LDCU UR8, c[0x0][0x880] ;  /* 0x00011000ff0887ac */ /* 0x000ea60008000800 */
[----:B------:R-:W-:Y:S01]  /*5410*/  IMAD.U32 R10, RZ, RZ, UR10 ;  /* 0x0000000aff0a7e24 */ /* 0x000fe2000f8e00ff */
[----:B------:R-:W-:Y:S05]  /*5420*/  MOV R11, UR11 ;  /* 0x0000000b000b7c02 */ /* 0x000fea0008000f00 */
[----:B-----5:R3:W5:Y:S02]  /*5430*/  @P0 LDG.E R49, desc[UR46][R10.64] ;  /* 0x0000002e0a310981 */ /* 0x020764000c1e1900 */
[----:B--23--:R-:W-:Y:S07]  /*5440*/  @!P0 IMAD.U32 R49, RZ, RZ, UR8 ;  /* 0x00000008ff318e24 */ /* 0x00cfee000f8e00ff */
.L_x_103:
[----:B-----5:R-:W-:Y:S01]  /*5450*/  @!P2 FSETP.EQ.AND P0, PT, R49, RZ, PT ;  /* 0x000000ff3100a20b */ /* 0x020fe20003f02000 */
[----:B------:R-:W-:Y:S01]  /*5460*/  @!UPT UIADD3 URZ, UPT, UPT, URZ, URZ, URZ ;  /* 0x000000fffffff290 */ /* 0x000fe2000fffe0ff */
[----:B------:R-:W-:Y:S11]  /*5470*/  @!P2 BRA `(.L_x_104) ;  /* 0x000000000014a947 */ /* 0x000ff60003800000 */
[----:B------:R-:W-:Y:S02]  /*5480*/  LOP3.LUT P2, RZ, R95, 0xff, RZ, 0xc0, !PT ;  /* 0x000000ff5fff7812 */ /* 0x000fe4000784c0ff */
[----:B------:R-:W-:Y:S04]  /*5490*/  PLOP3.LUT P0, PT, PT, PT, UP0, 0x80, 0x8 ;  /* 0x000000000008781c */ /* 0x000fe80003f0f008 */
[----:B------:R-:W-:Y:S07]  /*54a0*/  PLOP3.LUT P0, PT, P0, PT, PT, 0x8, 0x80 ;  /* 0x000000000080781c */ /* 0x000fee000070e170 */
[----:B------:R-:W-:Y:S11]  /*54b0*/  @P2 FSETP.EQ.AND P0, PT, R49, RZ, PT ;  /* 0x000000ff3100220b */ /* 0x000ff60003f02000 */
[----:B------:R-:W-:Y:S02]  /*54c0*/  @!UPT UIADD3 URZ, UPT, UPT, URZ, URZ, URZ ;  /* 0x000000fffffff290 */ /* 0x000fe4000fffe0ff */
.L_x_104:
[----:B------:R-:W3:Y:S01]  /*54d0*/  SYNCS.PHASECHK.TRANS64.TRYWAIT P2, [UR7+0x230], R12 ;  /* 0x0002300cff0075a7 */ /* 0x000ee20008041107 */
[----:B------:R-:W-:Y:S04]  /*54e0*/  ELECT P4, URZ, PT ;  /* 0x0000000000ff782f */ /* 0x000fe80003880000 */
[----:B------:R-:W-:Y:S11]  /*54f0*/  PLOP3.LUT P4, PT, P0, P4, PT, 0xf2, 0x2f ;  /* 0x00000000002f781c */ /* 0x000ff60000789e72 */
[----:B------:R-:W-:Y:S02]  /*5500*/  @!UPT UIADD3 URZ, UPT, UPT, URZ, URZ, URZ ;  /* 0x000000fffffff290 */ /* 0x000fe4000fffe0ff */
[----:B-1----:R-:W-:Y:S05]  /*5510*/  @!P4 IADD3 R21, P0, PT, R32, 0x580, RZ ;  /* 0x000005802015c810 */ /* 0x002fea0007f1e0ff */
[----:B------:R-:W-:Y:S01]  /*5520*/  @!P4 IMAD.X R20, RZ, RZ, R33, P0 ;  /* 0x000000ffff14c224 */ /* 0x000fe200000e0621 */
[----:B---3--:R-:W-:Y:S07]  /*5530*/  @!P2 BRA `(.L_x_105) ;  /* 0x000000400090a947 */ /* 0x008fee0003800000 */
.L_x_226:
[----:B------:R-:W3:Y:S01]  /*5540*/  LDC.64 R14, c[0x0][0xb10] ;  /* 0x0002c400ff0e7b82 */ /* 0x000ee20000000a00 */
[----:B------:R-:W-:Y:S01]  /*5550*/  @!P4 R2UR UR8, R20 ;  /* 0x000000001408c2ca */ /* 0x000fe200000e0000 */
[----:B------:R-:W-:Y:S01]  /*5560*/  VOTEU.ALL UP1, P4 ;  /* 0x0000000000ff7886 */ /* 0x000fe20002020000 */
[----:B------:R-:W-:Y:S01]  /*5570*/  @!P4 R2UR UR9, R21 ;  /* 0x000000001509c2ca */ /* 0x000fe200000e0000 */
[----:B------:R-:W-:Y:S01]  /*5580*/  UMOV UR10, 0x0 ;  /* 0x00000000000a7882 */ /* 0x000fe20000000000 */
[----:B------:R-:W-:Y:S03]  /*5590*/  UMOV UR11, 0x10000000 ;  /* 0x10000000000b7882 */ /* 0x000fe60000000000 */
[----:B------:R-:W5:Y:S01]  /*55a0*/  LDC.64 R10, c[0x0][0xb18] ;  /* 0x0002c600ff0a7b82 */ /* 0x000f620000000a00 */
[----:B------:R-:W-:Y:S01]  /*55b0*/  @!UP1 UIADD3 UR16, UPT, UPT, UR7, 0x400, URZ ;  /* 0x0000040007109890 */ /* 0x000fe2000fffe0ff */
[----:B------:R-:W-:Y:S01]  /*55c0*/  @P3 SHF.R.U32.HI R28, RZ, 0x10, R25 ;  /* 0x00000010ff1c3819 */ /* 0x000fe20000011619 */
[----:B------:R-:W-:Y:S01]  /*55d0*/  VOTEU.ALL UP1, P4 ;  /* 0x0000000000ff7886 */ /* 0x000fe20002020000 */
[----:B------:R-:W-:Y:S01]  /*55e0*/  UMOV UR20, UR36 ;  /* 0x0000002400147c82 */ /* 0x000fe20008000000 */
[----:B------:R-:W-:Y:S03]  /*55f0*/  VIADD R30, R30, 0x1 ;  /* 0x000000011e1e7836 */ /* 0x000fe60000000000 */
[----:B--2---:R-:W2:Y:S01]  /*5600*/  @!P1 LDC R0, c[0x0][0xb20] ;  /* 0x0002c800ff009b82 */ /* 0x004ea20000000800 */
[----:B------:R-:W-:Y:S01]  /*5610*/  IMAD.U32 R21, RZ, RZ, UR8 ;  /* 0x00000008ff157e24 */ /* 0x000fe2000f8e00ff */
[----:B------:R-:W-:Y:S06]  /*5620*/  UPRMT UR8, UR37, 0x654, UR17 ;  /* 0x0000065425087896 */ /* 0x000fec0008000011 */
[----:B-1----:R-:W1:Y:S01]  /*5630*/  @!P1 LDC R3, c[0x0][0xb0c] ;  /* 0x0002c300ff039b82 */ /* 0x002e620000000800 */
[----:B------:R-:W-:Y:S01]  /*5640*/  IMAD.U32 R20, RZ, RZ, UR9 ;  /* 0x00000009ff147e24 */ /* 0x000fe2000f8e00ff */
[----:B------:R-:W-:Y:S04]  /*5650*/  @!P4 R2UR UR15, R21 ;  /* 0x00000000150fc2ca */ /* 0x000fe800000e0000 */
[----:B------:R-:W-:Y:S01]  /*5660*/  @!P4 R2UR UR14, R20 ;  /* 0x00000000140ec2ca */ /* 0x000fe200000e0000 */
[----:B------:R-:W-:Y:S11]  /*5670*/  @!P4 IMAD.MOV.U32 R20, RZ, RZ, 0x1000 ;  /* 0x00001000ff14c424 */ /* 0x000ff600078e00ff */
[----:B------:R-:W-:Y:S01]  /*5680*/  @!UPT UIADD3 URZ, UPT, UPT, URZ, URZ, URZ ;  /* 0x000000fffffff290 */ /* 0x000fe2000fffe0ff */
[----:B------:R1:W-:Y:S01]  /*5690*/  @!UP1 UTMALDG.3D [UR16], [UR14], desc[UR10] ;  /* 0x00000a100e0095b4 */ /* 0x0003e20008011000 */
[----:B------:R1:W-:Y:S02]  /*56a0*/  @!P4 SYNCS.ARRIVE.TRANS64.RED.A0TR RZ, [UR7+0x220], R20 ;  /* 0x00022014ffffc9a7 */ /* 0x0003e40008300407 */
[----:B-1----:R-:W-:Y:S01]  /*56b0*/  @!P1 ISETP.NE.AND P2, PT, R3, 0x1, PT ;  /* 0x000000010300980c */ /* 0x002fe20003f45270 */
[C---:B---3--:R-:W-:Y:S01]  /*56c0*/  @!P1 IMAD.HI.U32 R14, R13.reuse, R14, RZ ;  /* 0x0000000e0d0e9227 */ /* 0x048fe200078e00ff */
[----:B-----5:R-:W-:Y:S03]  /*56d0*/  @!P1 ISETP.NE.AND P0, PT, R10, 0x1, PT ;  /* 0x000000010a00980c */ /* 0x020fe60003f05270 */
[C---:B------:R-:W-:Y:S01]  /*56e0*/  @!P1 IMAD.HI.U32 R11, R8.reuse, R11, RZ ;  /* 0x0000000b080b9227 */ /* 0x040fe200078e00ff */
[----:B------:R-:W-:Y:S04]  /*56f0*/  @!P1 SHF.R.U32.HI R14, RZ, R15, R14 ;  /* 0x0000000fff0e9219 */ /* 0x000fe8000001160e */
[----:B--2---:R-:W-:Y:S01]  /*5700*/  @!P1 SHF.R.U32.HI R9, RZ, R0, R11 ;  /* 0x00000000ff099219 */ /* 0x004fe2000001160b */
[----:B------:R-:W-:Y:S01]  /*5710*/  SYNCS.ARRIVE.TRANS64.RED.A1T0 RZ, [UR8], RZ ;  /* 0x000000ffffff79a7 */ /* 0x000fe20008100408 */
[----:B------:R-:W-:Y:S02]  /*5720*/  @!P1 SEL R14, R13, R14, !P2 ;  /* 0x0000000e0d0e9207 */ /* 0x000fe40005000000 */
[----:B------:R-:W-:Y:S01]  /*5730*/  @!P1 SEL R9, R8, R9, !P0 ;  /* 0x0000000908099207 */ /* 0x000fe20004000000 */
[----:B------:R-:W1:Y:S04]  /*5740*/  SYNCS.PHASECHK.TRANS64.TRYWAIT P5, [UR7+0x238], R12 ;  /* 0x0002380cff0075a7 */ /* 0x000e6800080a1107 */
[----:B------:R-:W-:Y:S02]  /*5750*/  @!P1 IMAD.IADD R0, R9, 0x1, -R14 ;  /* 0x0000000109009824 */ /* 0x000fe400078e0a0e */
[----:B------:R-:W-:Y:S02]  /*5760*/  @!P1 IMAD.IADD R9, R14, 0x1, -R9 ;  /* 0x000000010e099824 */ /* 0x000fe400078e0a09 */
[----:B------:R-:W-:Y:S02]  /*5770*/  @!P1 IMAD R13, R0, R3, R13 ;  /* 0x00000003000d9224 */ /* 0x000fe400078e020d */
[----:B------:R-:W-:Y:S01]  /*5780*/  @!P1 IMAD R8, R9, R10, R8 ;  /* 0x0000000a09089224 */ /* 0x000fe200078e0208 */
[----:B-1----:R-:W-:Y:S06]  /*5790*/  @!P5 BRA `(.L_x_106) ;  /* 0x000000400010d947 */ /* 0x002fec0003800000 */
.L_x_228:
[----:B-1----:R-:W-:Y:S01]  /*57a0*/  @!P4 IADD3 R3, P0, PT, R32, 0x580, RZ ;  /* 0x000005802003c810 */ /* 0x002fe20007f1e0ff */
[----:B------:R-:W-:Y:S01]  /*57b0*/  VOTEU.ALL UP1, P4 ;  /* 0x0000000000ff7886 */ /* 0x000fe20002020000 */
[----:B------:R-:W-:Y:S01]  /*57c0*/  UMOV UR20, 0x0 ;  /* 0x0000000000147882 */ /* 0x000fe20000000000 */
[----:B------:R-:W-:Y:S01]  /*57d0*/  UMOV UR21, 0x10000000 ;  /* 0x1000000000157882 */ /* 0x000fe20000000000 */
[----:B------:R-:W-:Y:S01]  /*57e0*/  @!P4 R2UR UR9, R3 ;  /* 0x000000000309c2ca */ /* 0x000fe200000e0000 */
[----:B------:R-:W-:Y:S01]  /*57f0*/  @!P4 IMAD.X R0, RZ, RZ, R33, P0 ;  /* 0x000000ffff00c224 */ /* 0x000fe200000e0621 */
[----:B------:R-:W-:Y:S01]  /*5800*/  @!UP1 UIADD3 UR10, UPT, UPT, UR18, 0x40, URZ ;  /* 0x00000040120a9890 */ /* 0x000fe2000fffe0ff */
[----:B------:R-:W-:Y:S01]  /*5810*/  ISETP.NE.AND P0, PT, R30, 0x2, PT ;  /* 0x000000021e00780c */ /* 0x000fe20003f05270 */
[----:B------:R-:W-:Y:S01]  /*5820*/  UMOV UR11, UR19 ;  /* 0x00000013000b7c82 */ /* 0x000fe20008000000 */
[----:B------:R-:W-:Y:S01]  /*5830*/  UMOV UR12, UR36 ;  /* 0x00000024000c7c82 */ /* 0x000fe20008000000 */
[----:B------:R-:W-:Y:S01]  /*5840*/  @!P4 R2UR UR8, R0 ;  /* 0x000000000008c2ca */ /* 0x000fe200000e0000 */
[----:B------:R-:W-:Y:S01]  /*5850*/  IMAD.IADD R20, R8, 0x1, R94 ;  /* 0x0000000108147824 */ /* 0x000fe200078e025e */
[----:B------:R-:W-:Y:S01]  /*5860*/  @P3 R2UR UR36, R28 ;  /* 0x000000001c2432ca */ /* 0x000fe200000e0000 */
[----:B------:R-:W-:Y:S01]  /*5870*/  IMAD.IADD R21, R13, 0x1, R96 ;  /* 0x000000010d157824 */ /* 0x000fe200078e0260 */
[----:B------:R-:W-:Y:S02]  /*5880*/  SEL R0, RZ, 0x1, P0 ;  /* 0x00000001ff007807 */ /* 0x000fe40000000000 */
[----:B------:R-:W-:Y:S01]  /*5890*/  LOP3.LUT R31, R31, 0x1, RZ, 0x3c, !PT ;  /* 0x000000011f1f7812 */ /* 0x000fe200078e3cff */
[----:B------:R-:W-:Y:S01]  /*58a0*/  IMAD.U32 R10, RZ, RZ, UR9 ;  /* 0x00000009ff0a7e24 */ /* 0x000fe2000f8e00ff */
[----:B------:R-:W-:Y:S01]  /*58b0*/  @!UP1 UIADD3 UR9, UPT, UPT, UR7, 0x228, URZ ;  /* 0x0000022807099890 */ /* 0x000fe2000fffe0ff */
[----:B------:R-:W-:Y:S02]  /*58c0*/  LOP3.LUT R29, R29, R0, RZ, 0x3c, !PT ;  /* 0x000000001d1d7212 */ /* 0x000fe400078e3cff */
[----:B------:R-:W-:Y:S02]  /*58d0*/  SEL R30, R30, RZ, P0 ;  /* 0x000000ff1e1e7207 */ /* 0x000fe40000000000 */
[----:B------:R-:W-:Y:S01]  /*58e0*/  IMAD.U32 R11, RZ, RZ, UR8 ;  /* 0x00000008ff0b7e24 */ /* 0x000fe2000f8e00ff */
[----:B------:R-:W-:Y:S01]  /*58f0*/  @!P4 R2UR UR14, R10 ;  /* 0x000000000a0ec2ca */ /* 0x000fe200000e0000 */
[----:B------:R-:W-:Y:S01]  /*5900*/  @!UP1 UIADD3 UR8, UPT, UPT, UR7, 0x1400, URZ ;  /* 0x0000140007089890 */ /* 0x000fe2000fffe0ff */
[----:B------:R-:W-:Y:S02]  /*5910*/  VOTEU.ALL UP1, P4 ;  /* 0x0000000000ff7886 */ /* 0x000fe40002020000 */
[----:B------:R-:W-:Y:S11]  /*5920*/  @!P4 R2UR UR15, R11 ;  /* 0x000000000b0fc2ca */ /* 0x000ff600000e0000 */
[----:B------:R-:W-:Y:S02]  /*5930*/  @!UPT UIADD3 URZ, UPT, UPT, URZ, URZ, URZ ;  /* 0x000000fffffff290 */ /* 0x000fe4000fffe0ff */
[----:B------:R2:W-:Y:S01]  /*5940*/  @!UP1 UTMALDG.3D [UR8], [UR14], desc[UR20] ;  /* 0x000014080e0095b4 */ /* 0x0005e20008011000 */
[----:B------:R2:W-:Y:S01]  /*5950*/  @!P4 SYNCS.ARRIVE.TRANS64.RED.A0TR RZ, [UR7+0x228], R23 ;  /* 0x00022817ffffc9a7 */ /* 0x0005e20008300407 */
[----:B------:R-:W-:Y:S01]  /*5960*/  UPLOP3.LUT UP1, UPT, UPT, UPT, UPT, 0x80, 0x8 ;  /* 0x000000000008789c */ /* 0x000fe20003f2f070 */
[----:B------:R-:W-:Y:S01]  /*5970*/  SYNCS.ARRIVE.TRANS64.RED.A1T0 RZ, [UR13], RZ ;  /* 0x000000ffffff79a7 */ /* 0x000fe2000810040d */
[----:B------:R-:W-:Y:S09]  /*5980*/  @P3 BRA `(.L_x_107) ;  /* 0xfffffff400503947 */ /* 0x000ff2000383ffff */
[----:B------:R-:W-:-:S04]  /*5990*/  SHF.L.U32 R3, R31, 0x1f, RZ ;  /* 0x0000001f1f037819 */ /* 0x000fc800000006ff */
[----:B------:R-:W1:Y:S02]  /*59a0*/  SYNCS.PHASECHK.TRANS64.TRYWAIT P0, [UR7+0x230], R3 ;  /* 0x00023003ff0075a7 */ /* 0x000e640008001107 */
[----:B-1----:R-:W-:Y:S05]  /*59b0*/  @!P0 BRA `(.L_x_108) ;  /* 0x0000003c00a08947 */ /* 0x002fea0003800000 */
.L_x_230:
[----:B-1----:R-:W-:-:S07]  /*59c0*/  MOV R0, UR7 ;  /* 0x0000000700007c02 */ /* 0x002fce0008000f00 */
.L_x_109:
[----:B-1----:R-:W-:-:S04]  /*59d0*/  SHF.L.U32 R3, R31, 0x1f, RZ ;  /* 0x0000001f1f037819 */ /* 0x002fc800000006ff */
[----:B------:R1:W3:Y:S03]  /*59e0*/  SYNCS.PHASECHK.TRANS64.TRYWAIT P0, [R0+URZ+0x238], R3 ;  /* 0x00023803000075a7 */ /* 0x0002e600080011ff */
[----:B---3--:R-:W-:Y:S05]  /*59f0*/  @!P0 NANOSLEEP.SYNCS 0x989680 ;  /* 0x009896800000895d */ /* 0x008fea0003900000 */
[----:B------:R-:W3:Y:S02]  /*5a00*/  @!P0 SYNCS.PHASECHK.TRANS64 P0, [R0+URZ+0x238], R3 ;  /* 0x00023803000085a7 */ /* 0x000ee400080010ff */
[----:B--23--:R-:W-:Y:S05]  /*5a10*/  @P0 EXIT ;  /* 0x000000000000094d */ /* 0x00cfea0003800000 */
[----:B------:R-:W-:Y:S05]  /*5a20*/  BRA `(.L_x_109) ;  /* 0xfffffffc00e87947 */ /* 0x000fea000383ffff */
.L_x_98:
[----:B------:R-:W-:-:S06]  /*5a30*/  UISETP.GE.AND UP1, UPT, UR8, 0x4, UPT ;  /* 0x000000040800788c */ /* 0x000fcc000bf26270 */
[----:B------:R-:W-:-:S13]  /*5a40*/  PLOP3.LUT P0, PT, PT, PT, UP1, 0x80, 0x8 ;  /* 0x000000000008781c */ /* 0x000fda0003f0f018 */
[----:B------:R-:W-:Y:S05]  /*5a50*/  @!P0 EXIT ;  /* 0x000000000000894d */ /* 0x000fea0003800000 */
[----:B------:R-:W-:Y:S01]  /*5a60*/  BAR.SYNC.DEFER_BLOCKING 0x6, 0xa0 ;  /* 0x0182800000007b1d */ /* 0x000fe20000010000 */
[C---:B------:R-:W-:Y:S01]  /*5a70*/  IMAD.SHL.U32 R7, R108.reuse, 0x40, RZ ;  /* 0x000000406c077824 */ /* 0x040fe200078e00ff */
[C---:B------:R-:W-:Y:S01]  /*5a80*/  LOP3.LUT R110, R108.reuse, 0x60, RZ, 0xc0, !PT ;  /* 0x000000606c6e7812 */ /* 0x040fe200078ec0ff */
[C---:B------:R-:W-:Y:S01]  /*5a90*/  IMAD.SHL.U32 R100, R108.reuse, 0x20, RZ ;  /* 0x000000206c647824 */ /* 0x040fe200078e00ff */
[----:B------:R-:W-:Y:S01]  /*5aa0*/  CS2R R106, SRZ ;  /* 0x00000000006a7805 */ /* 0x000fe2000001ff00 */
[C---:B------:R-:W-:Y:S01]  /*5ab0*/  IMAD.SHL.U32 R0, R108.reuse, 0x2, RZ ;  /* 0x000000026c007824 */ /* 0x040fe200078e00ff */
[----:B------:R-:W-:Y:S02]  /*5ac0*/  UMOV UR49, 0x400 ;  /* 0x0000040000317882 */ /* 0x000fe40000000000 */
[----:B------:R-:W1:Y:S01]  /*5ad0*/  LDC R99, c[0x0][0x370] ;  /* 0x0000dc00ff637b82 */ /* 0x000e620000000800 */
[----:B------:R-:W-:Y:S01]  /*5ae0*/  ULEA UR49, UR37, UR49, 0x18 ;  /* 0x0000003125317291 */ /* 0x000fe2000f8ec0ff */
[----:B------:R-:W-:Y:S01]  /*5af0*/  LOP3.LUT R5, R7, 0x180, RZ, 0xc0, !PT ;  /* 0x0000018007057812 */ /* 0x000fe200078ec0ff */
[----:B------:R-:W-:Y:S01]  /*5b00*/  IMAD.U32 R46, R108, 0x10000, RZ ;  /* 0x000100006c2e7824 */ /* 0x000fe200078e00ff */
[----:B------:R-:W-:Y:S01]  /*5b10*/  LOP3.LUT R100, R100, 0xc00, RZ, 0xc0, !PT ;  /* 0x00000c0064647812 */ /* 0x000fe200078ec0ff */
[----:B------:R-:W-:Y:S01]  /*5b20*/  UIADD3 UR4, UPT, UPT, UR49, 0x2400, URZ ;  /* 0x0000240031047890 */ /* 0x000fe2000fffe0ff */
[----:B------:R-:W-:Y:S01]  /*5b30*/  LOP3.LUT R0, R5, 0x20, R0, 0xf8, !PT ;  /* 0x0000002005007812 */ /* 0x000fe200078ef800 */
[----:B------:R-:W-:Y:S01]  /*5b40*/  IMAD.SHL.U32 R5, R108, 0x8, RZ ;  /* 0x000000086c057824 */ /* 0x000fe200078e00ff */
[----:B------:R-:W2:Y:S01]  /*5b50*/  LDC R42, c[0x0][0xb0c] ;  /* 0x0002c300ff2a7b82 */ /* 0x000ea20000000800 */
[----:B------:R-:W-:Y:S01]  /*5b60*/  LOP3.LUT R100, R100, 0x40, R7, 0xf8, !PT ;  /* 0x0000004064647812 */ /* 0x000fe200078ef807 */
[----:B------:R-:W-:Y:S01]  /*5b70*/  IMAD.MOV.U32 R44, RZ, RZ, RZ ;  /* 0x000000ffff2c7224 */ /* 0x000fe200078e00ff */
[----:B------:R-:W-:Y:S01]  /*5b80*/  LOP3.LUT R46, R46, 0x600000, RZ, 0xc0, !PT ;  /* 0x006000002e2e7812 */ /* 0x000fe200078ec0ff */
[----:B------:R-:W-:Y:S01]  /*5b90*/  IMAD.MOV.U32 R112, RZ, RZ, RZ ;  /* 0x000000ffff707224 */ /* 0x000fe200078e00ff */
[----:B------:R-:W-:-:S02]  /*5ba0*/  LOP3.LUT R108, R108, 0x2, RZ, 0xc0, !PT ;  /* 0x000000026c6c7812 */ /* 0x000fc400078ec0ff */
[----:B------:R-:W-:Y:S02]  /*5bb0*/  CS2R R104, SRZ ;  /* 0x0000000000687805 */ /* 0x000fe4000001ff00 */
[----:B------:R-:W-:Y:S01]  /*5bc0*/  LOP3.LUT R5, R0, 0x30, R5, 0x78, !PT ;  /* 0x0000003000057812 */ /* 0x000fe200078e7805 */
[----:B------:R-:W4:Y:S01]  /*5bd0*/  LDC R97, c[0x0][0xb20] ;  /* 0x0002c800ff617b82 */ /* 0x000f220000000800 */
[----:B------:R-:W3:Y:S01]  /*5be0*/  LDS R3, [UR49+0x300] ;  /* 0x00030031ff037984 */ /* 0x000ee20008000800 */
[----:B------:R-:W-:Y:S01]  /*5bf0*/  LOP3.LUT R100, R100, 0x200, R7, 0xf8, !PT ;  /* 0x0000020064647812 */ /* 0x000fe200078ef807 */
[----:B------:R-:W-:Y:S01]  /*5c00*/  IMAD.MOV R102, RZ, RZ, -R108 ;  /* 0x000000ffff667224 */ /* 0x000fe200078e0a6c */
[----:B------:R-:W1:Y:S01]  /*5c10*/  LDCU.64 UR52, c[0x0][0x348] ;  /* 0x00006900ff3477ac */ /* 0x000e620008000a00 */
[----:B------:R-:W-:Y:S01]  /*5c20*/  IMAD.U32 R109, RZ, RZ, UR4 ;  /* 0x00000004ff6d7e24 */ /* 0x000fe2000f8e00ff */
[----:B------:R-:W-:Y:S02]  /*5c30*/  LOP3.LUT R100, R100, R5, RZ, 0xfc, !PT ;  /* 0x0000000564647212 */ /* 0x000fe400078efcff */
[----:B------:R-:W1:Y:S01]  /*5c40*/  LDC R41, c[0x0][0xb30] ;  /* 0x0002cc00ff297b82 */ /* 0x000e620000000800 */
[----:B------:R-:W1:Y:S01]  /*5c50*/  LDCU.64 UR38, c[0x0][0x888] ;  /* 0x00011100ff2677ac */ /* 0x000e620008000a00 */
[----:B------:R-:W1:Y:S06]  /*5c60*/  LDCU.64 UR44, c[0x0][0x890] ;  /* 0x00011200ff2c77ac */ /* 0x000e6c0008000a00 */
[----:B------:R-:W1:Y:S01]  /*5c70*/  LDC.64 R92, c[0x0][0xb10] ;  /* 0x0002c400ff5c7b82 */ /* 0x000e620000000a00 */
[----:B------:R-:W-:-:S07]  /*5c80*/  UIADD3 UR48, UPT, UPT, UR49, 0x400, URZ ;  /* 0x0000040031307890 */ /* 0x000fce000fffe0ff */
[----:B------:R-:W1:Y:S08]  /*5c90*/  LDC.64 R38, c[0x0][0xb18] ;  /* 0x0002c600ff267b82 */ /* 0x000e700000000a00 */
[----:B------:R-:W1:Y:S08]  /*5ca0*/  LDC.64 R36, c[0x0][0xb28] ;  /* 0x0002ca00ff247b82 */ /* 0x000e700000000a00 */
[----:B------:R-:W1:Y:S01]  /*5cb0*/  LDC.64 R90, c[0x0][0x8b0] ;  /* 0x00022c00ff5a7b82 */ /* 0x000e620000000a00 */
[----:B---3--:R-:W-:-:S07]  /*5cc0*/  IMAD.IADD R46, R3, 0x1, R46 ;  /* 0x00000001032e7824 */ /* 0x008fce00078e022e */
[----:B------:R-:W3:Y:S08]  /*5cd0*/  LDC.64 R88, c[0x0][0x8a8] ;  /* 0x00022a00ff587b82 */ /* 0x000ef00000000a00 */
[----:B--2-4-:R-:W1:Y:S02]  /*5ce0*/  LDC R98, c[0x0][0x374] ;  /* 0x0000dd00ff627b82 */ /* 0x014e640000000800 */
.L_x_135:
[----:B------:R-:W-:Y:S02]  /*5cf0*/  LEA R0, R112, UR49, 0x3 ;  /* 0x0000003170007c11 */ /* 0x000fe4000f8e18ff */
[----:B------:R-:W-:Y:S02]  /*5d00*/  SHF.L.U32 R3, R106, 0x1f, RZ ;  /* 0x0000001f6a037819 */ /* 0x000fe400000006ff */
[----:B------:R-:W-:Y:S02]  /*5d10*/  LEA R16, R112, UR49, 0x4 ;  /* 0x0000003170107c11 */ /* 0x000fe4000f8e20ff */
[----:B------:R-:W2:Y:S02]  /*5d20*/  SYNCS.PHASECHK.TRANS64.TRYWAIT P0, [R0+URZ+0x250], R3 ;  /* 0x00025003000075a7 */ /* 0x000ea400080011ff */
[----:B-12---:R-:W-:Y:S05]  /*5d30*/  @!P0 BRA `(.L_x_110) ;  /* 0x0000003800d88947 */ /* 0x006fea0003800000 */
.L_x_231:
[----:B------:R-:W4:Y:S01]  /*5d40*/  LDC.64 R12, c[0x0][0xb10] ;  /* 0x0002c400ff0c7b82 */ /* 0x000f220000000a00 */
[----:B------:R-:W3:Y:S01]  /*5d50*/  LDS.128 R16, [R16+0x2e0] ;  /* 0x0002e00010107984 */ /* 0x000ee20000000c00 */
[----:B-1----:R-:W-:Y:S01]  /*5d60*/  ISETP.NE.AND P1, PT, R41, 0x1, PT ;  /* 0x000000012900780c */ /* 0x002fe20003f25270 */
[----:B--2---:R-:W-:Y:S01]  /*5d70*/  VIADD R0, R0, 0x260 ;  /* 0x0000026000007836 */ /* 0x004fe20000000000 */
[----:B------:R-:W-:Y:S04]  /*5d80*/  ISETP.GE.AND P0, PT, R40, 0x1, PT ;  /* 0x000000012800780c */ /* 0x000fe80003f06270 */
[----:B------:R-:W1:Y:S01]  /*5d90*/  LDC.64 R10, c[0x0][0xb18] ;  /* 0x0002c600ff0a7b82 */ /* 0x000e620000000a00 */
[----:B------:R-:W-:Y:S01]  /*5da0*/  PRMT R0, RZ, 0x654, R0 ;  /* 0x00000654ff007816 */ /* 0x000fe20000000000 */
[----:B------:R-:W-:Y:S01]  /*5db0*/  @!PT LDS RZ, [RZ] ;  /* 0x00000000fffff984 */ /* 0x000fe20000000800 */
[----:B------:R-:W-:Y:S01]  /*5dc0*/  @!PT LDS RZ, [RZ] ;  /* 0x00000000fffff984 */ /* 0x000fe20000000800 */
[----:B------:R-:W-:Y:S01]  /*5dd0*/  @!PT LDS RZ, [RZ] ;  /* 0x00000000fffff984 */ /* 0x000fe20000000800 */
[----:B------:R-:W-:Y:S01]  /*5de0*/  @!PT LDS RZ, [RZ] ;  /* 0x00000000fffff984 */ /* 0x000fe20000000800 */
[----:B------:R2:W-:Y:S06]  /*5df0*/  MEMBAR.ALL.CTA ;  /* 0x0000000000007992 */ /* 0x0005ec0000008000 */
[----:B--2---:R-:W2:Y:S01]  /*5e00*/  FENCE.VIEW.ASYNC.S ;  /* 0x00000000000073c6 */ /* 0x004ea20000000000 */
[----:B------:R-:W1:Y:S08]  /*5e10*/  @!P1 LDC R14, c[0x0][0xb20] ;  /* 0x0002c800ff0e9b82 */ /* 0x000e700000000800 */
[----:B------:R-:W1:Y:S01]  /*5e20*/  @!P1 LDC R9, c[0x0][0xb0c] ;  /* 0x0002c300ff099b82 */ /* 0x000e620000000800 */
[----:B--2---:R2:W-:Y:S01]  /*5e30*/  SYNCS.ARRIVE.TRANS64.RED.A1T0 RZ, [R0+URZ], RZ ;  /* 0x000000ff00ff79a7 */ /* 0x0045e200081004ff */
[----:B---3--:R-:W-:Y:S04]  /*5e40*/  LOP3.LUT P4, RZ, R18, 0x1, RZ, 0xc0, !PT ;  /* 0x0000000112ff7812 */ /* 0x008fe8000788c0ff */
[----:B------:R-:W-:Y:S09]  /*5e50*/  P2R R111, PR, RZ, 0x10 ;  /* 0x00000010ff6f7803 */ /* 0x000ff20000000000 */
[----:B------:R-:W-:Y:S02]  /*5e60*/  @P4 MOV R45, R16 ;  /* 0x00000010002d4202 */ /* 0x000fe40000000f00 */
[----:B------:R-:W-:Y:S01]  /*5e70*/  @P4 LOP3.LUT R43, R17, 0xffff, RZ, 0xc0, !PT ;  /* 0x0000ffff112b4812 */ /* 0x000fe200078ec0ff */
[----:B--2-4-:R-:W-:Y:S06]  /*5e80*/  @!P0 BRA `(.L_x_111) ;  /* 0x0000000000a48947 */ /* 0x014fec0003800000 */
[----:B------:R-:W-:Y:S01]  /*5e90*/  IMAD.HI.U32 R24, R98, R39, RZ ;  /* 0x0000002762187227 */ /* 0x000fe200078e00ff */
[----:B------:R-:W-:Y:S02]  /*5ea0*/  ISETP.NE.AND P0, PT, R38, 0x1, PT ;  /* 0x000000012600780c */ /* 0x000fe40003f05270 */
[----:B------:R-:W-:Y:S01]  /*5eb0*/  ISETP.NE.AND P2, PT, R40, 0x1, PT ;  /* 0x000000012800780c */ /* 0x000fe20003f45270 */
[-C--:B------:R-:W-:Y:S01]  /*5ec0*/  IMAD.HI.U32 R22, R99, R92.reuse, RZ ;  /* 0x0000005c63167227 */ /* 0x080fe200078e00ff */
[----:B------:R-:W-:Y:S02]  /*5ed0*/  SHF.R.U32.HI R23, RZ, R97, R24 ;  /* 0x00000061ff177219 */ /* 0x000fe40000011618 */
[----:B------:R-:W-:Y:S01]  /*5ee0*/  ISETP.NE.AND P3, PT, R42, 0x1, PT ;  /* 0x000000012a00780c */ /* 0x000fe20003f65270 */
[----:B------:R-:W-:Y:S01]  /*5ef0*/  IMAD.HI.U32 R28, R43, R39, RZ ;  /* 0x000000272b1c7227 */ /* 0x000fe200078e00ff */
[----:B------:R-:W-:Y:S02]  /*5f00*/  SHF.R.U32.HI R22, RZ, R93, R22 ;  /* 0x0000005dff167219 */ /* 0x000fe40000011616 */
[----:B------:R-:W-:Y:S01]  /*5f10*/  SEL R3, R98, R23, !P0 ;  /* 0x0000001762037207 */ /* 0x000fe20004000000 */
[----:B------:R-:W-:Y:S01]  /*5f20*/  IMAD.HI.U32 R26, R45, R92, RZ ;  /* 0x0000005c2d1a7227 */ /* 0x000fe200078e00ff */
[----:B------:R-:W-:Y:S03]  /*5f30*/  SEL R7, R99, R22, !P3 ;  /* 0x0000001663077207 */ /* 0x000fe60005800000 */
[-C--:B------:R-:W-:Y:S01]  /*5f40*/  IMAD.HI.U32 R22, R3, R36.reuse, RZ ;  /* 0x0000002403167227 */ /* 0x080fe200078e00ff */
[----:B------:R-:W-:Y:S03]  /*5f50*/  SHF.R.U32.HI R26, RZ, R93, R26 ;  /* 0x0000005dff1a7219 */ /* 0x000fe6000001161a */
[----:B------:R-:W-:Y:S01]  /*5f60*/  IMAD.HI.U32 R24, R7, R36, RZ ;  /* 0x0000002407187227 */ /* 0x000fe200078e00ff */
[----:B------:R-:W-:Y:S02]  /*5f70*/  @P2 SHF.R.U32.HI R3, RZ, R37, R22 ;  /* 0x00000025ff032219 */ /* 0x000fe40000011616 */
[----:B------:R-:W-:Y:S02]  /*5f80*/  SHF.R.U32.HI R22, RZ, R97, R28 ;  /* 0x00000061ff167219 */ /* 0x000fe4000001161c */
[----:B------:R-:W-:Y:S01]  /*5f90*/  @P2 SHF.R.U32.HI R7, RZ, R37, R24 ;  /* 0x00000025ff072219 */ /* 0x000fe20000011618 */
[C---:B------:R-:W-:Y:S01]  /*5fa0*/  IMAD R2, R40.reuse, R3, RZ ;  /* 0x0000000328027224 */ /* 0x040fe200078e02ff */
[----:B------:R-:W-:Y:S02]  /*5fb0*/  SEL R5, R43, R22, !P0 ;  /* 0x000000162b057207 */ /* 0x000fe40004000000 */
[----:B------:R-:W-:Y:S01]  /*5fc0*/  SEL R3, R45, R26, !P3 ;  /* 0x0000001a2d037207 */ /* 0x000fe20005800000 */
[----:B------:R-:W-:Y:S01]  /*5fd0*/  IMAD R4, R40, R7, RZ ;  /* 0x0000000728047224 */ /* 0x000fe200078e02ff */
[C---:B------:R-:W-:Y:S01]  /*5fe0*/  ISETP.GE.AND P0, PT, R5.reuse, R2, PT ;  /* 0x000000020500720c */ /* 0x040fe20003f06270 */
[----:B------:R-:W-:Y:S03]  /*5ff0*/  IMAD.HI.U32 R6, R5, R36, RZ ;  /* 0x0000002405067227 */ /* 0x000fe600078e00ff */
[----:B------:R-:W-:Y:S01]  /*6000*/  ISETP.GE.OR P0, PT, R3, R4, P0 ;  /* 0x000000040300720c */ /* 0x000fe20000706670 */
[----:B------:R-:W-:Y:S01]  /*6010*/  IMAD.MOV R4, RZ, RZ, -R3 ;  /* 0x000000ffff047224 */ /* 0x000fe200078e0a03 */
[-C--:B------:R-:W-:Y:S03]  /*6020*/  SHF.R.U32.HI R6, RZ, R37.reuse, R6 ;  /* 0x00000025ff067219 */ /* 0x080fe60000011606 */
[----:B------:R-:W-:Y:S01]  /*6030*/  IMAD R45, R42, R4, R45 ;  /* 0x000000042a2d7224 */ /* 0x000fe200078e022d */
[----:B------:R-:W-:Y:S05]  /*6040*/  SEL R15, R5, R6, !P2 ;  /* 0x00000006050f7207 */ /* 0x000fea0005000000 */
[----:B------:R-:W-:Y:S02]  /*6050*/  IMAD.MOV R6, RZ, RZ, -R15 ;  /* 0x000000ffff067224 */ /* 0x000fe400078e0a0f */
[C---:B------:R-:W-:Y:S04]  /*6060*/  @!P0 IMAD.HI.U32 R2, R3.reuse, R36, RZ ;  /* 0x0000002403028227 */ /* 0x040fe800078e00ff */
[----:B------:R-:W-:Y:S01]  /*6070*/  IMAD R6, R40, R6, R5 ;  /* 0x0000000628067224 */ /* 0x000fe200078e0205 */
[----:B------:R-:W-:Y:S04]  /*6080*/  @!P0 SHF.R.U32.HI R2, RZ, R37, R2 ;  /* 0x00000025ff028219 */ /* 0x000fe80000011602 */
[----:B------:R-:W-:Y:S02]  /*6090*/  @!P0 SEL R0, R3, R2, !P2 ;  /* 0x0000000203008207 */ /* 0x000fe40005000000 */
[----:B------:R-:W-:Y:S02]  /*60a0*/  IADD3 R2, PT, PT, -R5, RZ, RZ ;  /* 0x000000ff05027210 */ /* 0x000fe40007ffe1ff */
[----:B------:R-:W-:Y:S01]  /*60b0*/  @!P0 IADD3 R8, PT, PT, R15, -R0, RZ ;  /* 0x800000000f088210 */ /* 0x000fe20007ffe0ff */
[----:B------:R-:W-:Y:S02]  /*60c0*/  @!P0 IMAD R0, R7, R6, R0 ;  /* 0x0000000607008224 */ /* 0x000fe400078e0200 */
[----:B------:R-:W-:Y:S02]  /*60d0*/  IMAD R43, R38, R2, R43 ;  /* 0x00000002262b7224 */ /* 0x000fe400078e022b */
[----:B------:R-:W-:Y:S02]  /*60e0*/  @!P0 IMAD R5, R8, R40, R3 ;  /* 0x0000002808058224 */ /* 0x000fe400078e0203 */
[----:B------:R-:W-:Y:S04]  /*60f0*/  @!P0 IMAD.MOV.U32 R3, RZ, RZ, R0 ;  /* 0x000000ffff038224 */ /* 0x000fe800078e0000 */
[----:B------:R-:W-:Y:S02]  /*6100*/  IMAD R45, R3, R42, R45 ;  /* 0x0000002a032d7224 */ /* 0x000fe400078e022d */
[----:B------:R-:W-:Y:S07]  /*6110*/  IMAD R43, R5, R38, R43 ;  /* 0x00000026052b7224 */ /* 0x000fee00078e022b */
.L_x_111:
[----:B-1----:R-:W-:Y:S01]  /*6120*/  @!P1 ISETP.NE.AND P0, PT, R10, 0x1, PT ;  /* 0x000000010a00980c */ /* 0x002fe20003f05270 */
[----:B------:R-:W-:Y:S01]  /*6130*/  @!P1 IMAD.HI.U32 R0, R45, R12, RZ ;  /* 0x0000000c2d009227 */ /* 0x000fe200078e00ff */
[----:B------:R-:W-:Y:S01]  /*6140*/  @!P1 ISETP.NE.AND P2, PT, R9, 0x1, PT ;  /* 0x000000010900980c */ /* 0x000fe20003f45270 */
[----:B------:R-:W-:Y:S01]  /*6150*/  ULOP3.LUT UP0, URZ, UR48, 0x1b0, URZ, 0xc0, !UPT ;  /* 0x000001b030ff7892 */ /* 0x000fe2000f80c0ff */
[----:B------:R-:W-:Y:S01]  /*6160*/  R2UR UR42, R21 ;  /* 0x00000000152a72ca */ /* 0x000fe200000e0000 */
[----:B------:R-:W-:Y:S01]  /*6170*/  @!P1 IMAD.HI.U32 R3, R43, R11, RZ ;  /* 0x0000000b2b039227 */ /* 0x000fe200078e00ff */
[----:B------:R-:W-:Y:S02]  /*6180*/  @!P1 SHF.R.U32.HI R0, RZ, R13, R0 ;  /* 0x0000000dff009219 */ /* 0x000fe40000011600 */
[----:B------:R-:W-:Y:S01]  /*6190*/  R2UR UR41, R20 ;  /* 0x00000000142972ca */ /* 0x000fe200000e0000 */
[----:B------:R-:W-:Y:S01]  /*61a0*/  VIADD R112, R112, 0x1 ;  /* 0x0000000170707836 */ /* 0x000fe20000000000 */
[----:B------:R-:W-:Y:S02]  /*61b0*/  @!P1 SHF.R.U32.HI R2, RZ, R14, R3 ;  /* 0x0000000eff029219 */ /* 0x000fe40000011603 */
[----:B------:R-:W-:Y:S02]  /*61c0*/  @!P1 SEL R3, R45, R0, !P2 ;  /* 0x000000002d039207 */ /* 0x000fe40005000000 */
[----:B------:R-:W-:Y:S02]  /*61d0*/  @!P1 SEL R2, R43, R2, !P0 ;  /* 0x000000022b029207 */ /* 0x000fe40004000000 */
[----:B------:R-:W-:Y:S01]  /*61e0*/  @P4 SHF.R.U32.HI R103, RZ, 0x10, R17 ;  /* 0x00000010ff674819 */ /* 0x000fe20000011611 */
[----:B------:R-:W-:Y:S02]  /*61f0*/  USHF.L.U32 UR42, UR42, 0x6, URZ ;  /* 0x000000062a2a7899 */ /* 0x000fe400080006ff */
[----:B------:R-:W-:Y:S02]  /*6200*/  @!P1 IMAD.IADD R0, R2, 0x1, -R3 ;  /* 0x0000000102009824 */ /* 0x000fe400078e0a03 */
[----:B------:R-:W-:Y:S01]  /*6210*/  @!P1 IMAD.IADD R2, R3, 0x1, -R2 ;  /* 0x0000000103029824 */ /* 0x000fe200078e0a02 */
[----:B------:R-:W-:Y:S01]  /*6220*/  USHF.L.U32 UR41, UR41, 0x7, URZ ;  /* 0x0000000729297899 */ /* 0x000fe200080006ff */
[----:B------:R-:W-:Y:S02]  /*6230*/  @!P1 IMAD R45, R0, R9, R45 ;  /* 0x00000009002d9224 */ /* 0x000fe400078e022d */
[----:B------:R-:W-:Y:S01]  /*6240*/  @!P1 IMAD R43, R2, R10, R43 ;  /* 0x0000000a022b9224 */ /* 0x000fe200078e022b */
[----:B------:R-:W-:Y:S08]  /*6250*/  BRA.U !UP0, `(.L_x_112) ;  /* 0x0000000108407547 */ /* 0x000ff0000b800000 */
[----:B------:R-:W1:Y:S01]  /*6260*/  LDCU.64 UR8, c[0x4][0x80] ;  /* 0x01001000ff0877ac */ /* 0x000e620008000a00 */
[----:B------:R-:W-:Y:S01]  /*6270*/  MOV R3, 0x0 ;  /* 0x0000000000037802 */ /* 0x000fe20000000f00 */
[----:B------:R-:W-:Y:S02]  /*6280*/  HFMA2 R12, -RZ, RZ, 0, 5.9604644775390625e-08 ;  /* 0x00000001ff0c7431 */ /* 0x000fe400000001ff */
[----:B------:R-:W-:Y:S02]  /*6290*/  IMAD.MOV.U32 R8, RZ, RZ, 0x70 ;  /* 0x00000070ff087424 */ /* 0x000fe400078e00ff */
[----:B------:R-:W-:Y:S01]  /*62a0*/  IMAD.MOV.U32 R13, RZ, RZ, RZ ;  /* 0x000000ffff0d7224 */ /* 0x000fe200078e00ff */
[----:B------:R-:W2:Y:S01]  /*62b0*/  LDCU.64 UR6, c[0x4][0x88] ;  /* 0x01001100ff0677ac */ /* 0x000ea20008000a00 */
[----:B------:R-:W3:Y:S01]  /*62c0*/  LDC.64 R2, c[0x4][R3] ;  /* 0x0100000003027b82 */ /* 0x000ee20000000a00 */
[----:B------:R-:W4:Y:S01]  /*62d0*/  LDCU.64 UR4, c[0x4][0x8] ;  /* 0x01000100ff0477ac */ /* 0x000f220008000a00 */
[----:B-1----:R-:W-:Y:S01]  /*62e0*/  MOV R5, UR9 ;  /* 0x0000000900057c02 */ /* 0x002fe20008000f00 */
[----:B------:R-:W-:Y:S01]  /*62f0*/  IMAD.U32 R4, RZ, RZ, UR8 ;  /* 0x00000008ff047e24 */ /* 0x000fe2000f8e00ff */
[----:B--2---:R-:W-:Y:S01]  /*6300*/  MOV R7, UR7 ;  /* 0x0000000700077c02 */ /* 0x004fe20008000f00 */
[----:B------:R-:W-:Y:S01]  /*6310*/  IMAD.U32 R6, RZ, RZ, UR6 ;  /* 0x00000006ff067e24 */ /* 0x000fe2000f8e00ff */
[----:B----4-:R-:W-:Y:S01]  /*6320*/  MOV R11, UR5 ;  /* 0x00000005000b7c02 */ /* 0x010fe20008000f00 */
[----:B------:R-:W-:Y:S02]  /*6330*/  IMAD.U32 R10, RZ, RZ, UR4 ;  /* 0x00000004ff0a7e24 */ /* 0x000fe4000f8e00ff */
[----:B------:R-:W-:Y:S07]  /*6340*/  LEPC R20, `(.L_x_112) ;  /* 0x000000001014794e */ /* 0x000fee0000000000 */
[----:B---3-5:R-:W-:Y:S05]  /*6350*/  CALL.ABS.NOINC R2 ;  /* 0x0000000002007343 */ /* 0x028fea0003c00000 */
.L_x_112:
[----:B------:R-:W-:Y:S01]  /*6360*/  LOP3.LUT P0, RZ, R109, 0x1b0, RZ, 0xc0, !PT ;  /* 0x000001b06dff7812 */ /* 0x000fe2000780c0ff */
[----:B------:R-:W-:Y:S11]  /*6370*/  BSSY.RECONVERGENT B6, `(.L_x_113) ;  /* 0x0000013000067945 */ /* 0x000ff60003800200 */
[----:B------:R-:W-:Y:S01]  /*6380*/  @!UPT UIADD3 URZ, UPT, UPT, URZ, URZ, URZ ;  /* 0x000000fffffff290 */ /* 0x000fe2000fffe0ff */
[----:B------:R-:W-:Y:S05]  /*6390*/  @!P0 BRA `(.L_x_114) ;  /* 0x0000000000408947 */ /* 0x000fea0003800000 */
        /* <DEDUP_REMOVED lines=16> */
.L_x_114:
[----:B------:R-:W-:Y:S05]  /*64a0*/  BSYNC.RECONVERGENT B6 ;  /* 0x0000000000067941 */ /* 0x000fea0003800200 */
.L_x_113:
[----:B------:R-:W-:Y:S01]  /*64b0*/  ISETP.NE.U32.AND P4, PT, R90, RZ, PT ;  /* 0x000000ff5a00720c */ /* 0x000fe20003f85070 */
[----:B------:R-:W-:Y:S01]  /*64c0*/  UISETP.NE.AND UP2, UPT, UR50, URZ, UPT ;  /* 0x000000ff3200728c */ /* 0x000fe2000bf45270 */
[----:B------:R-:W-:Y:S01]  /*64d0*/  ISETP.NE.U32.AND P2, PT, RZ, UR38, PT ;  /* 0x00000026ff007c0c */ /* 0x000fe2000bf45070 */
[----:B------:R-:W-:Y:S01]  /*64e0*/  UISETP.NE.U32.AND UP1, UPT, UR44, URZ, UPT ;  /* 0x000000ff2c00728c */ /* 0x000fe2000bf25070 */
[----:B------:R-:W-:Y:S01]  /*64f0*/  ISETP.NE.AND.EX P4, PT, R91, RZ, PT, P4 ;  /* 0x000000ff5b00720c */ /* 0x000fe20003f85340 */
[----:B------:R-:W-:Y:S01]  /*6500*/  UPLOP3.LUT UP0, UPT, UPT, UPT, UPT, 0x40, 0x4 ;  /* 0x000000000004789c */ /* 0x000fe20003f0e870 */
[----:B------:R-:W-:Y:S01]  /*6510*/  ISETP.NE.AND.EX P2, PT, RZ, UR39, PT, P2 ;  /* 0x00000027ff007c0c */ /* 0x000fe2000bf45320 */
[----:B------:R-:W-:Y:S01]  /*6520*/  UISETP.NE.AND.EX UP1, UPT, UR45, URZ, UPT, UP1 ;  /* 0x000000ff2d00728c */ /* 0x000fe2000bf25310 */
[----:B------:R-:W-:Y:S04]  /*6530*/  PLOP3.LUT P1, PT, PT, PT, UP2, 0x80, 0x8 ;  /* 0x000000000008781c */ /* 0x000fe80003f2f028 */
[----:B------:R-:W-:Y:S06]  /*6540*/  @UP2 UPLOP3.LUT UP0, UPT, UPT, UPT, UP1, 0x80, 0x8 ;  /* 0x000000000008289c */ /* 0x000fec0003f0f010 */
[----:B------:R-:W-:Y:S01]  /*6550*/  PLOP3.LUT P0, PT, PT, PT, UP0, 0x80, 0x8 ;  /* 0x000000000008781c */ /* 0x000fe20003f0f008 */
[----:B------:R-:W-:Y:S01]  /*6560*/  @!UPT UIADD3 URZ, UPT, UPT, URZ, URZ, URZ ;  /* 0x000000fffffff290 */ /* 0x000fe2000fffe0ff */
[----:B------:R-:W-:Y:S11]  /*6570*/  BRA.U !UP1, `(.L_x_115) ;  /* 0x0000000109387547 */ /* 0x000ff6000b800000 */
[----:B------:R-:W-:Y:S01]  /*6580*/  UISETP.NE.U32.AND UP0, UPT, UR38, URZ, UPT ;  /* 0x000000ff2600728c */ /* 0x000fe2000bf05070 */
[----:B------:R-:W-:Y:S02]  /*6590*/  HFMA2 R0, -RZ, RZ, 0, 5.9604644775390625e-08 ;  /* 0x00000001ff007431 */ /* 0x000fe400000001ff */
[----:B------:R-:W-:Y:S01]  /*65a0*/  IMAD.MOV.U32 R95, RZ, RZ, 0x1 ;  /* 0x00000001ff5f7424 */ /* 0x000fe200078e00ff */
[----:B------:R-:W-:Y:S06]  /*65b0*/  UISETP.NE.AND.EX UP0, UPT, UR39, URZ, UPT, UP0 ;  /* 0x000000ff2700728c */ /* 0x000fec000bf05300 */
[----:B------:R-:W-:Y:S05]  /*65c0*/  PLOP3.LUT P3, PT, PT, PT, UP0, 0x80, 0x8 ;  /* 0x000000000008781c */ /* 0x000fea0003f6f008 */
[----:B------:R-:W1:Y:S01]  /*65d0*/  @UP0 LDCU.64 UR6, c[0x0][0x888] ;  /* 0x00011100ff0607ac */ /* 0x000e620008000a00 */
[----:B------:R-:W-:Y:S07]  /*65e0*/  @UP0 UIMAD UR4, UR36, UR44, URZ ;  /* 0x0000002c240402a4 */ /* 0x000fee000f8e02ff */
[----:B------:R-:W-:Y:S01]  /*65f0*/  @!P3 PRMT R95, R0, 0x7610, R95 ;  /* 0x00007610005fb816 */ /* 0x000fe2000000005f */
[----:B-1----:R-:W-:Y:S03]  /*6600*/  @UP0 UIMAD.WIDE UR6, UR4, 0x4, UR6 ;  /* 0x00000004040608a5 */ /* 0x002fe6000f8e0206 */
[----:B------:R-:W1:Y:S03]  /*6610*/  @!UP0 LDCU UR4, c[0x0][0x880] ;  /* 0x00011000ff0487ac */ /* 0x000e660008000800 */
[----:B------:R-:W-:Y:S01]  /*6620*/  IMAD.U32 R2, RZ, RZ, UR6 ;  /* 0x00000006ff027e24 */ /* 0x000fe2000f8e00ff */
[----:B------:R-:W-:Y:S05]  /*6630*/  MOV R3, UR7 ;  /* 0x0000000700037c02 */ /* 0x000fea0008000f00 */
[----:B-----5:R2:W5:Y:S02]  /*6640*/  @P3 LDG.E R49, desc[UR46][R2.64] ;  /* 0x0000002e02313981 */ /* 0x020564000c1e1900 */
[----:B-12---:R-:W-:Y:S02]  /*6650*/  @!P3 IMAD.U32 R49, RZ, RZ, UR4 ;  /* 0x00000004ff31be24 */ /* 0x006fe4000f8e00ff */
.L_x_115:
[----:B------:R-:W-:Y:S05]  /*6660*/  @!P4 BRA `(.L_x_116) ;  /* 0x000000000020c947 */ /* 0x000fea0003800000 */
[----:B------:R-:W-:Y:S04]  /*6670*/  ISETP.NE.U32.AND P3, PT, R88, RZ, PT ;  /* 0x000000ff5800720c */ /* 0x000fe80003f65070 */
[----:B------:R-:W-:Y:S11]  /*6680*/  ISETP.NE.AND.EX P3, PT, R89, RZ, PT, P3 ;  /* 0x000000ff5900720c */ /* 0x000ff60003f65330 */
[----:B------:R-:W-:Y:S02]  /*6690*/  @!UPT UIADD3 URZ, UPT, UPT, URZ, URZ, URZ ;  /* 0x000000fffffff290 */ /* 0x000fe4000fffe0ff */
[----:B------:R-:W1:Y:S01]  /*66a0*/  @P3 LDC.64 R2, c[0x0][0x8a8] ;  /* 0x00022a00ff023b82 */ /* 0x000e620000000a00 */
[----:B------:R-:W-:Y:S04]  /*66b0*/  @P3 IMAD R0, R90, UR36, RZ ;  /* 0x000000245a003c24 */ /* 0x000fe8000f8e02ff */
[----:B-1----:R-:W-:Y:S05]  /*66c0*/  @P3 IMAD.WIDE R2, R0, 0x4, R2 ;  /* 0x0000000400023825 */ /* 0x002fea00078e0202 */
[----:B-----5:R1:W5:Y:S02]  /*66d0*/  @P3 LDG.E R47, desc[UR46][R2.64] ;  /* 0x0000002e022f3981 */ /* 0x020364000c1e1900 */
[----:B-1----:R-:W2:Y:S02]  /*66e0*/  @!P3 LDC R47, c[0x0][0x8a0] ;  /* 0x00022800ff2fbb82 */ /* 0x002ea40000000800 */
.L_x_116:
[----:B-----5:R-:W-:Y:S01]  /*66f0*/  FSETP.NEU.AND P4, PT, R49, RZ, PT ;  /* 0x000000ff3100720b */ /* 0x020fe20003f8d000 */
[----:B------:R-:W-:Y:S01]  /*6700*/  BSSY B1, `(.L_x_117) ;  /* 0x0000042000017945 */ /* 0x000fe20003800000 */
[----:B------:R-:W-:Y:S01]  /*6710*/  SEL R7, RZ, 0xffffffff, P2 ;  /* 0xffffffffff077807 */ /* 0x000fe20001000000 */
[----:B------:R-:W-:Y:S01]  /*6720*/  IMAD.MOV.U32 R115, RZ, RZ, 0x1 ;  /* 0x00000001ff737424 */ /* 0x000fe200078e00ff */
[----:B------:R-:W-:Y:S02]  /*6730*/  LOP3.LUT P3, RZ, R95, 0xff, RZ, 0xc0, !PT ;  /* 0x000000ff5fff7812 */ /* 0x000fe4000786c0ff */
[----:B------:R-:W-:Y:S02]  /*6740*/  CS2R R86, SRZ ;  /* 0x0000000000567805 */ /* 0x000fe4000001ff00 */
[----:B------:R-:W-:Y:S02]  /*6750*/  @P1 SEL R4, RZ, 0xffffffff, P4 ;  /* 0xffffffffff041807 */ /* 0x000fe40002000000 */
[----:B------:R-:W-:Y:S02]  /*6760*/  CS2R R84, SRZ ;  /* 0x0000000000547805 */ /* 0x000fe4000001ff00 */
[----:B------:R-:W-:Y:S02]  /*6770*/  LEA R0, R105, UR49, 0x3 ;  /* 0x0000003169007c11 */ /* 0x000fe4000f8e18ff */
[----:B------:R-:W-:Y:S02]  /*6780*/  CS2R R82, SRZ ;  /* 0x0000000000527805 */ /* 0x000fe4000001ff00 */
[----:B------:R-:W-:Y:S02]  /*6790*/  @P0 SEL R4, R7, R4, !P3 ;  /* 0x0000000407040207 */ /* 0x000fe40005800000 */
[----:B------:R-:W-:Y:S02]  /*67a0*/  CS2R R80, SRZ ;  /* 0x0000000000507805 */ /* 0x000fe4000001ff00 */
[----:B------:R-:W-:Y:S02]  /*67b0*/  LEA R113, R44, UR49, 0x3 ;  /* 0x000000312c717c11 */ /* 0x000fe4000f8e18ff */
[----:B------:R-:W-:Y:S02]  /*67c0*/  @P1 LOP3.LUT R4, R4, 0x1, RZ, 0xc0, !PT ;  /* 0x0000000104041812 */ /* 0x000fe400078ec0ff */
[----:B------:R-:W-:Y:S02]  /*67d0*/  SHF.L.U32 R2, R107, 0x1f, RZ ;  /* 0x0000001f6b027819 */ /* 0x000fe400000006ff */
[----:B------:R-:W-:Y:S02]  /*67e0*/  ISETP.NE.U32.OR P6, PT, R4, 0x1, !P1 ;  /* 0x000000010400780c */ /* 0x000fe40004fc5470 */
[----:B------:R-:W-:Y:S02]  /*67f0*/  PLOP3.LUT P2, PT, PT, PT, UP1, 0x80, 0x8 ;  /* 0x000000000008781c */ /* 0x000fe40003f4f018 */
[----:B------:R-:W-:Y:S02]  /*6800*/  LEA.HI R5, R44, R44, RZ, 0x1 ;  /* 0x0000002c2c057211 */ /* 0x000fe400078f08ff */
[----:B------:R-:W-:Y:S02]  /*6810*/  SEL R4, RZ, 0xffffffff, P4 ;  /* 0xffffffffff047807 */ /* 0x000fe40002000000 */
[----:B------:R-:W-:Y:S01]  /*6820*/  P2R R114, PR, RZ, 0x40 ;  /* 0x00000040ff727803 */ /* 0x000fe20000000000 */
[C---:B------:R-:W-:Y:S01]  /*6830*/  IMAD.SHL.U32 R3, R5.reuse, 0x40, RZ ;  /* 0x0000004005037824 */ /* 0x040fe200078e00ff */
[----:B------:R-:W-:Y:S03]  /*6840*/  LOP3.LUT R5, R5, 0xffe, RZ, 0xc0, !PT ;  /* 0x00000ffe05057812 */ /* 0x000fe600078ec0ff */
[----:B------:R-:W-:Y:S02]  /*6850*/  @P6 SHF.L.U32 R9, R104, 0x1f, RZ ;  /* 0x0000001f68096819 */ /* 0x000fe400000006ff */
[----:B------:R-:W-:Y:S01]  /*6860*/  @P2 SEL R4, R7, R4, !P3 ;  /* 0x0000000407042207 */ /* 0x000fe20005800000 */
[----:B------:R-:W-:Y:S01]  /*6870*/  IMAD.IADD R48, R44, 0x1, -R5 ;  /* 0x000000012c307824 */ /* 0x000fe200078e0a05 */
[----:B------:R-:W1:Y:S01]  /*6880*/  @P6 SYNCS.PHASECHK.TRANS64.TRYWAIT P1, [R0+URZ+0x220], R9 ;  /* 0x00022009000065a7 */ /* 0x000e6200080211ff */
[----:B------:R-:W-:Y:S02]  /*6890*/  LOP3.LUT R3, R3, 0xffffff80, RZ, 0xc0, !PT ;  /* 0xffffff8003037812 */ /* 0x000fe400078ec0ff */
[----:B------:R-:W-:Y:S03]  /*68a0*/  LOP3.LUT R4, R4, 0x1, RZ, 0xc0, !PT ;  /* 0x0000000104047812 */ /* 0x000fe600078ec0ff */
[----:B------:R-:W-:Y:S01]  /*68b0*/  IMAD.IADD R3, R46, 0x1, R3 ;  /* 0x000000012e037824 */ /* 0x000fe200078e0203 */
[----:B------:R-:W-:Y:S03]  /*68c0*/  ISETP.NE.U32.AND P5, PT, R4, 0x1, PT ;  /* 0x000000010400780c */ /* 0x000fe60003fa5070 */
[----:B------:R-:W-:Y:S01]  /*68d0*/  IMAD R48, R48, 0x100000, R3 ;  /* 0x0010000030307824 */ /* 0x000fe200078e0203 */
[----:B------:R-:W-:Y:S01]  /*68e0*/  P2R R124, PR, RZ, 0x20 ;  /* 0x00000020ff7c7803 */ /* 0x000fe20000000000 */
[----:B------:R3:W4:Y:S01]  /*68f0*/  SYNCS.PHASECHK.TRANS64.TRYWAIT P0, [R113+URZ+0x270], R2 ;  /* 0x00027002710075a7 */ /* 0x00072200080011ff */
[----:B-1----:R-:W-:Y:S01]  /*6900*/  @P6 SEL R115, RZ, 0x1, !P1 ;  /* 0x00000001ff736807 */ /* 0x002fe20004800000 */
[----:B---3--:R-:W-:Y:S06]  /*6910*/  @!P6 BRA `(.L_x_118) ;  /* 0x000000000080e947 */ /* 0x008fec0003800000 */
[----:B------:R-:W-:Y:S01]  /*6920*/  @P5 IMAD R5, R105, 0x1000, R100 ;  /* 0x0000100069055824 */ /* 0x000fe200078e0264 */
[----:B------:R-:W-:Y:S01]  /*6930*/  ISETP.NE.AND P1, PT, R115, RZ, PT ;  /* 0x000000ff7300720c */ /* 0x000fe20003f25270 */
[----:B------:R-:W-:Y:S01]  /*6940*/  BSSY B0, `(.L_x_119) ;  /* 0x000000b000007945 */ /* 0x000fe20003800000 */
[----:B------:R-:W-:Y:S01]  /*6950*/  CS2R R82, SRZ ;  /* 0x0000000000527805 */ /* 0x000fe2000001ff00 */
[----:B------:R-:W-:Y:S01]  /*6960*/  @P5 VIADD R4, R5, UR49 ;  /* 0x0000003105045c36 */ /* 0x000fe20008000000 */
[----:B------:R-:W-:Y:S02]  /*6970*/  CS2R R80, SRZ ;  /* 0x0000000000507805 */ /* 0x000fe4000001ff00 */
[----:B------:R-:W-:Y:S02]  /*6980*/  CS2R R86, SRZ ;  /* 0x0000000000567805 */ /* 0x000fe4000001ff00 */
[----:B------:R-:W-:Y:S01]  /*6990*/  CS2R R84, SRZ ;  /* 0x0000000000547805 */ /* 0x000fe2000001ff00 */
[----:B------:R-:W-:Y:S04]  /*69a0*/  @P5 IMAD R4, R108, -0x10, R4 ;  /* 0xfffffff06c045824 */ /* 0x000fe800078e0204 */
[----:B------:R-:W-:Y:S05]  /*69b0*/  @P1 BRA `(.L_x_120) ;  /* 0x00000000000c1947 */ /* 0x000fea0003800000 */
[----:B------:R-:W-:Y:S04]  /*69c0*/  SHF.L.U32 R3, R104, 0x1f, RZ ;  /* 0x0000001f68037819 */ /* 0x000fe800000006ff */
[----:B------:R-:W1:Y:S02]  /*69d0*/  SYNCS.PHASECHK.TRANS64.TRYWAIT P1, [R0+URZ+0x220], R3 ;  /* 0x00022003000075a7 */ /* 0x000e6400080211ff */
[----:B-1----:R-:W-:Y:S05]  /*69e0*/  @!P1 BRA `(.L_x_121) ;  /* 0x0000002c00c09947 */ /* 0x002fea0003800000 */
.L_x_120:
[----:B------:R-:W-:Y:S05]  /*69f0*/  BSYNC B0 ;  /* 0x0000000000007941 */ /* 0x000fea0003800000 */
.L_x_119:
[----:B------:R-:W-:Y:S01]  /*6a00*/  ISETP.NE.AND P1, PT, R124, RZ, PT ;  /* 0x000000ff7c00720c */ /* 0x000fe20003f25270 */
[----:B-1----:R-:W-:Y:S02]  /*6a10*/  VIADD R3, R0, 0x230 ;  /* 0x0000023000037836 */ /* 0x002fe40000000000 */
[----:B------:R-:W-:Y:S02]  /*6a20*/  IMAD.U32 R0, RZ, RZ, UR37 ;  /* 0x00000025ff007e24 */ /* 0x000fe4000f8e00ff */
[----:B------:R-:W-:Y:S03]  /*6a30*/  VIADD R105, R105, 0x1 ;  /* 0x0000000169697836 */ /* 0x000fe60000000000 */
[----:B------:R-:W-:Y:S05]  /*6a40*/  PRMT R0, R0, 0x654, R3 ;  /* 0x0000065400007816 */ /* 0x000fea0000000003 */
[----:B------:R1:W3:Y:S04]  /*6a50*/  @P1 LDS.128 R80, [R5+UR49+0x400] ;  /* 0x0004003105501984 */ /* 0x0002e80008000c00 */
[----:B------:R1:W1:Y:S01]  /*6a60*/  @P1 LDS.128 R84, [R4+0x410] ;  /* 0x0004100004541984 */ /* 0x0002620000000c00 */
[C---:B------:R-:W-:Y:S01]  /*6a70*/  ISETP.NE.AND P1, PT, R105.reuse, 0x2, PT ;  /* 0x000000026900780c */ /* 0x040fe20003f25270 */
[----:B------:R-:W-:Y:S01]  /*6a80*/  @!PT LDS RZ, [RZ] ;  /* 0x00000000fffff984 */ /* 0x000fe20000000800 */
[----:B------:R-:W-:Y:S01]  /*6a90*/  @!PT LDS RZ, [RZ] ;  /* 0x00000000fffff984 */ /* 0x000fe20000000800 */
[----:B------:R-:W-:Y:S01]  /*6aa0*/  @!PT LDS RZ, [RZ] ;  /* 0x00000000fffff984 */ /* 0x000fe20000000800 */
[----:B------:R-:W-:Y:S01]  /*6ab0*/  @!PT LDS RZ, [RZ] ;  /* 0x00000000fffff984 */ /* 0x000fe20000000800 */
[----:B------:R5:W-:Y:S06]  /*6ac0*/  MEMBAR.ALL.CTA ;  /* 0x0000000000007992 */ /* 0x000bec0000008000 */
[----:B-----5:R-:W5:Y:S01]  /*6ad0*/  FENCE.VIEW.ASYNC.S ;  /* 0x00000000000073c6 */ /* 0x020f620000000000 */
[----:B------:R-:W-:Y:S02]  /*6ae0*/  SEL R3, RZ, 0x1, P1 ;  /* 0x00000001ff037807 */ /* 0x000fe40000800000 */
[----:B------:R-:W-:Y:S02]  /*6af0*/  SEL R105, R105, RZ, P1 ;  /* 0x000000ff69697207 */ /* 0x000fe40000800000 */
[----:B------:R-:W-:Y:S01]  /*6b00*/  LOP3.LUT R104, R104, R3, RZ, 0x3c, !PT ;  /* 0x0000000368687212 */ /* 0x000fe200078e3cff */
[----:B-----5:R1:W-:Y:S06]  /*6b10*/  SYNCS.ARRIVE.TRANS64.RED.A1T0 RZ, [R0+URZ], RZ ;  /* 0x000000ff00ff79a7 */ /* 0x0203ec00081004ff */
.L_x_118:
[----:B------:R-:W-:Y:S05]  /*6b20*/  BSYNC B1 ;  /* 0x0000000000017941 */ /* 0x000fea0003800000 */
.L_x_117:
[----:B-1----:R-:W-:Y:S04]  /*6b30*/  SHF.R.U32.HI R0, RZ, 0x15, R48 ;  /* 0x00000015ff007819 */ /* 0x002fe80000011630 */
[----:B------:R-:W-:Y:S01]  /*6b40*/  LOP3.LUT P1, RZ, R0, 0x3, R101, 0x48, !PT ;  /* 0x0000000300ff7812 */ /* 0x000fe20007824865 */
[----:B------:R-:W-:Y:S01]  /*6b50*/  @!UPT UIADD3 URZ, UPT, UPT, URZ, URZ, URZ ;  /* 0x000000fffffff290 */ /* 0x000fe2000fffe0ff */
[----:B----4-:R-:W-:Y:S11]  /*6b60*/  @P0 BRA `(.L_x_122) ;  /* 0x0000000000080947 */ /* 0x010ff60003800000 */
[----:B------:R-:W1:Y:S02]  /*6b70*/  SYNCS.PHASECHK.TRANS64.TRYWAIT P0, [R113+URZ+0x270], R2 ;  /* 0x00027002710075a7 */ /* 0x000e6400080011ff */
[----:B-1----:R-:W-:Y:S05]  /*6b80*/  @!P0 BRA `(.L_x_123) ;  /* 0x0000002c006c8947 */ /* 0x002fea0003800000 */
.L_x_122:
[----:B------:R-:W-:Y:S05]  /*6b90*/  @!P1 BRA `(.L_x_124) ;  /* 0x0000000000409947 */ /* 0x000fea0003800000 */
[----:B------:R-:W4:Y:S01]  /*6ba0*/  LDCU.64 UR8, c[0x4][0x70] ;  /* 0x01000e00ff0877ac */ /* 0x000f220008000a00 */
[----:B------:R-:W-:Y:S01]  /*6bb0*/  MOV R3, 0x0 ;  /* 0x0000000000037802 */ /* 0x000fe20000000f00 */
[----:B------:R-:W-:Y:S02]  /*6bc0*/  HFMA2 R12, -RZ, RZ, 0, 5.9604644775390625e-08 ;  /* 0x00000001ff0c7431 */ /* 0x000fe400000001ff */
[----:B------:R-:W-:Y:S02]  /*6bd0*/  IMAD.MOV.U32 R8, RZ, RZ, 0x192 ;  /* 0x00000192ff087424 */ /* 0x000fe400078e00ff */
[----:B------:R-:W-:Y:S01]  /*6be0*/  IMAD.MOV.U32 R13, RZ, RZ, RZ ;  /* 0x000000ffff0d7224 */ /* 0x000fe200078e00ff */
[----:B------:R-:W5:Y:S01]  /*6bf0*/  LDCU.64 UR6, c[0x4][0x78] ;  /* 0x01000f00ff0677ac */ /* 0x000f620008000a00 */
[----:B-1----:R-:W1:Y:S01]  /*6c00*/  LDC.64 R2, c[0x4][R3] ;  /* 0x0100000003027b82 */ /* 0x002e620000000a00 */
[----:B------:R-:W2:Y:S01]  /*6c10*/  LDCU.64 UR4, c[0x4][0x10] ;  /* 0x01000200ff0477ac */ /* 0x000ea20008000a00 */
[----:B----4-:R-:W-:Y:S01]  /*6c20*/  MOV R5, UR9 ;  /* 0x0000000900057c02 */ /* 0x010fe20008000f00 */
[----:B------:R-:W-:Y:S01]  /*6c30*/  IMAD.U32 R4, RZ, RZ, UR8 ;  /* 0x00000008ff047e24 */ /* 0x000fe2000f8e00ff */
[----:B-----5:R-:W-:Y:S01]  /*6c40*/  MOV R7, UR7 ;  /* 0x0000000700077c02 */ /* 0x020fe20008000f00 */
[----:B------:R-:W-:Y:S01]  /*6c50*/  IMAD.U32 R6, RZ, RZ, UR6 ;  /* 0x00000006ff067e24 */ /* 0x000fe2000f8e00ff */
[----:B--2---:R-:W-:Y:S01]  /*6c60*/  MOV R11, UR5 ;  /* 0x00000005000b7c02 */ /* 0x004fe20008000f00 */
[----:B------:R-:W-:Y:S02]  /*6c70*/  IMAD.U32 R10, RZ, RZ, UR4 ;  /* 0x00000004ff0a7e24 */ /* 0x000fe4000f8e00ff */
[----:B------:R-:W-:Y:S07]  /*6c80*/  LEPC R20, `(.L_x_124) ;  /* 0x000000001014794e */ /* 0x000fee0000000000 */
[----:B-1-3--:R-:W-:Y:S05]  /*6c90*/  CALL.ABS.NOINC R2 ;  /* 0x0000000002007343 */ /* 0x00afea0003c00000 */
.L_x_124:
[-C--:B---3--:R-:W-:Y:S01]  /*6ca0*/  F2FP.F16.E4M3.UNPACK_B R51, R80.reuse ;  /* 0x00000050ff33723e */ /* 0x088fe200020006ff */
[----:B------:R-:W-:Y:S05]  /*6cb0*/  WARPSYNC.ALL ;  /* 0x0000000000007948 */ /* 0x000fea0003800000 */
[----:B------:R-:W-:Y:S01]  /*6cc0*/  R2UR UR4, R48 ;  /* 0x00000000300472ca */ /* 0x000fe200000e0000 */
[--C-:B------:R-:W-:Y:S01]  /*6cd0*/  HADD2.F32 R50, -RZ, R51.reuse.H0_H0 ;  /* 0x20000033ff327230 */ /* 0x100fe20000004100 */
[----:B------:R-:W-:Y:S01]  /*6ce0*/  F2FP.F16.E4M3.UNPACK_B R53, R80.H1 ;  /* 0x00000050ff35723e */ /* 0x000fe200030006ff */
[----:B------:R-:W-:Y:S01]  /*6cf0*/  HADD2.F32 R51, -RZ, R51.H1_H1 ;  /* 0x30000033ff337230 */ /* 0x000fe20000004100 */
[-C--:B------:R-:W-:Y:S01]  /*6d00*/  F2FP.F16.E4M3.UNPACK_B R55, R81.reuse ;  /* 0x00000051ff37723e */ /* 0x080fe200020006ff */
[----:B------:R-:W-:Y:S01]  /*6d10*/  BSSY.RECONVERGENT B0, `(.L_x_125) ;  /* 0x0000099000007945 */ /* 0x000fe20003800200 */
[----:B------:R-:W-:Y:S01]  /*6d20*/  F2FP.F16.E4M3.UNPACK_B R57, R81.H1 ;  /* 0x00000051ff39723e */ /* 0x000fe200030006ff */
[--C-:B------:R-:W-:Y:S01]  /*6d30*/  HADD2.F32 R52, -RZ, R53.reuse.H0_H0 ;  /* 0x20000035ff347230 */ /* 0x100fe20000004100 */
[-C--:B------:R-:W-:Y:S01]  /*6d40*/  F2FP.F16.E4M3.UNPACK_B R59, R82.reuse ;  /* 0x00000052ff3b723e */ /* 0x080fe200020006ff */
[----:B------:R-:W-:Y:S01]  /*6d50*/  HADD2.F32 R54, -RZ, R53.H1_H1 ;  /* 0x30000035ff367230 */ /* 0x000fe20000004100 */
[----:B------:R-:W-:Y:S01]  /*6d60*/  F2FP.F16.E4M3.UNPACK_B R61, R82.H1 ;  /* 0x00000052ff3d723e */ /* 0x000fe200030006ff */
[--C-:B------:R-:W-:Y:S01]  /*6d70*/  HADD2.F32 R53, -RZ, R55.reuse.H0_H0 ;  /* 0x20000037ff357230 */ /* 0x100fe20000004100 */
[-C--:B------:R-:W-:Y:S01]  /*6d80*/  F2FP.F16.E4M3.UNPACK_B R63, R83.reuse ;  /* 0x00000053ff3f723e */ /* 0x080fe200020006ff */
[----:B------:R-:W-:Y:S01]  /*6d90*/  LDTM.16dp32bit_t0_t15.x32 R4, tmem[UR4] ;  /* 0x00000004000479ee */ /* 0x000fe20008a80000 */
[----:B------:R-:W2:Y:S01]  /*6da0*/  LDTM.16dp32bit_t16_t31.x32 R4, tmem[UR4+0x20] ;  /* 0x00002004000479ee */ /* 0x000ea20008aa0000 */
[----:B------:R-:W-:Y:S01]  /*6db0*/  SHF.L.U32 R125, R102, 0x4, RZ ;  /* 0x00000004667d7819 */ /* 0x000fe200000006ff */
[----:B------:R-:W-:Y:S01]  /*6dc0*/  HADD2.F32 R56, -RZ, R55.H1_H1 ;  /* 0x30000037ff387230 */ /* 0x000fe20000004100 */
[----:B------:R-:W-:Y:S01]  /*6dd0*/  ISETP.NE.AND P6, PT, R114, RZ, PT ;  /* 0x000000ff7200720c */ /* 0x000fe20003fc5270 */
[----:B------:R-:W-:Y:S01]  /*6de0*/  HADD2.F32 R60, -RZ, R59.H1_H1 ;  /* 0x3000003bff3c7230 */ /* 0x000fe20000004100 */
[----:B------:R-:W-:Y:S01]  /*6df0*/  IADD3 R114, PT, PT, R100, UR49, RZ ;  /* 0x0000003164727c10 */ /* 0x000fe2000fffe0ff */
[----:B------:R-:W-:Y:S01]  /*6e00*/  HADD2.F32 R64, -RZ, R63.H1_H1 ;  /* 0x3000003fff407230 */ /* 0x000fe20000004100 */
[----:B------:R-:W-:Y:S01]  /*6e10*/  F2FP.F16.E4M3.UNPACK_B R65, R83.H1 ;  /* 0x00000053ff41723e */ /* 0x000fe200030006ff */
[--C-:B------:R-:W-:Y:S01]  /*6e20*/  HADD2.F32 R55, -RZ, R57.reuse.H0_H0 ;  /* 0x20000039ff377230 */ /* 0x100fe20000004100 */
[----:B------:R-:W-:Y:S01]  /*6e30*/  IADD3 R114, PT, PT, R114, R125, RZ ;  /* 0x0000007d72727210 */ /* 0x000fe20007ffe0ff */
[----:B------:R-:W-:Y:S01]  /*6e40*/  HADD2.F32 R58, -RZ, R57.H1_H1 ;  /* 0x30000039ff3a7230 */ /* 0x000fe20000004100 */
[-C--:B------:R-:W-:Y:S01]  /*6e50*/  F2FP.F16.E4M3.UNPACK_B R67, R84.reuse ;  /* 0x00000054ff43723e */ /* 0x080fe200020006ff */
[----:B------:R-:W-:Y:S01]  /*6e60*/  HADD2.F32 R57, -RZ, R59.H0_H0 ;  /* 0x2000003bff397230 */ /* 0x000fe20000004100 */
[----:B------:R-:W-:Y:S01]  /*6e70*/  F2FP.F16.E4M3.UNPACK_B R69, R84.H1 ;  /* 0x00000054ff45723e */ /* 0x000fe200030006ff */
[----:B------:R-:W-:Y:S01]  /*6e80*/  HADD2.F32 R59, -RZ, R61.H0_H0 ;  /* 0x2000003dff3b7230 */ /* 0x000fe20000004100 */
[-C--:B------:R-:W-:Y:S01]  /*6e90*/  F2FP.F16.E4M3.UNPACK_B R71, R85.reuse ;  /* 0x00000055ff47723e */ /* 0x080fe200020006ff */
[----:B------:R-:W-:Y:S01]  /*6ea0*/  HADD2.F32 R68, -RZ, R67.H1_H1 ;  /* 0x30000043ff447230 */ /* 0x000fe20000004100 */
[----:B------:R-:W-:Y:S01]  /*6eb0*/  F2FP.F16.E4M3.UNPACK_B R73, R85.H1 ;  /* 0x00000055ff49723e */ /* 0x000fe200030006ff */
[----:B------:R-:W-:Y:S01]  /*6ec0*/  HADD2.F32 R62, -RZ, R61.H1_H1 ;  /* 0x3000003dff3e7230 */ /* 0x000fe20000004100 */
[-C--:B------:R-:W-:Y:S01]  /*6ed0*/  F2FP.F16.E4M3.UNPACK_B R75, R86.reuse ;  /* 0x00000056ff4b723e */ /* 0x080fe200020006ff */
[----:B------:R-:W-:Y:S01]  /*6ee0*/  HADD2.F32 R61, -RZ, R63.H0_H0 ;  /* 0x2000003fff3d7230 */ /* 0x000fe20000004100 */
[----:B------:R-:W-:Y:S01]  /*6ef0*/  F2FP.F16.E4M3.UNPACK_B R77, R86.H1 ;  /* 0x00000056ff4d723e */ /* 0x000fe200030006ff */
[----:B------:R-:W-:Y:S01]  /*6f00*/  HADD2.F32 R72, -RZ, R71.H1_H1 ;  /* 0x30000047ff487230 */ /* 0x000fe20000004100 */
[----:B------:R-:W-:Y:S01]  /*6f10*/  F2FP.F16.E4M3.UNPACK_B R79, R87.H1 ;  /* 0x00000057ff4f723e */ /* 0x000fe200030006ff */
[C---:B--2---:R-:W-:Y:S01]  /*6f20*/  FMUL R0, R47.reuse, R4 ;  /* 0x000000042f007220 */ /* 0x044fe20000400000 */
[C---:B-1----:R-:W-:Y:S01]  /*6f30*/  FMUL R2, R47.reuse, R5 ;  /* 0x000000052f027220 */ /* 0x042fe20000400000 */
[C---:B------:R-:W-:Y:S01]  /*6f40*/  FMUL R4, R47.reuse, R8 ;  /* 0x000000082f047220 */ /* 0x040fe20000400000 */
[----:B------:R-:W-:Y:S01]  /*6f50*/  FMUL R5, R47, R9 ;  /* 0x000000092f057220 */ /* 0x000fe20000400000 */
[C---:B------:R-:W-:Y:S01]  /*6f60*/  FFMA R0, R49.reuse, R50, R0 ;  /* 0x0000003231007223 */ /* 0x040fe20000000000 */
[----:B------:R-:W-:Y:S01]  /*6f70*/  FFMA R2, R49, R51, R2 ;  /* 0x0000003331027223 */ /* 0x000fe20000000002 */
[C---:B------:R-:W-:Y:S01]  /*6f80*/  FMUL R8, R47.reuse, R12 ;  /* 0x0000000c2f087220 */ /* 0x040fe20000400000 */
[C---:B------:R-:W-:Y:S01]  /*6f90*/  FMUL R9, R47.reuse, R13 ;  /* 0x0000000d2f097220 */ /* 0x040fe20000400000 */
[C---:B------:R-:W-:Y:S01]  /*6fa0*/  FMUL R12, R47.reuse, R16 ;  /* 0x000000102f0c7220 */ /* 0x040fe20000400000 */
[C---:B------:R-:W-:Y:S01]  /*6fb0*/  FMUL R13, R47.reuse, R17 ;  /* 0x000000112f0d7220 */ /* 0x040fe20000400000 */
[C---:B------:R-:W-:Y:S01]  /*6fc0*/  FMUL R16, R47.reuse, R20 ;  /* 0x000000142f107220 */ /* 0x040fe20000400000 */
[C---:B------:R-:W-:Y:S01]  /*6fd0*/  FMUL R17, R47.reuse, R21 ;  /* 0x000000152f117220 */ /* 0x040fe20000400000 */
[C---:B------:R-:W-:Y:S01]  /*6fe0*/  FMUL R20, R47.reuse, R24 ;  /* 0x000000182f147220 */ /* 0x040fe20000400000 */
[C---:B------:R-:W-:Y:S01]  /*6ff0*/  FMUL R21, R47.reuse, R25 ;  /* 0x000000192f157220 */ /* 0x040fe20000400000 */
[----:B------:R-:W-:Y:S02]  /*7000*/  HADD2.F32 R76, -RZ, R75.H1_H1 ;  /* 0x3000004bff4c7230 */ /* 0x000fe40000004100 */
[C---:B------:R-:W-:Y:S01]  /*7010*/  FMUL R24, R47.reuse, R28 ;  /* 0x0000001c2f187220 */ /* 0x040fe20000400000 */
[C---:B------:R-:W-:Y:S01]  /*7020*/  FMUL R25, R47.reuse, R29 ;  /* 0x0000001d2f197220 */ /* 0x040fe20000400000 */
[C---:B------:R-:W-:Y:S01]  /*7030*/  FMUL R28, R47.reuse, R32 ;  /* 0x000000202f1c7220 */ /* 0x040fe20000400000 */
[C---:B------:R-:W-:Y:S01]  /*7040*/  FMUL R29, R47.reuse, R33 ;  /* 0x000000212f1d7220 */ /* 0x040fe20000400000 */
[C---:B------:R-:W-:Y:S01]  /*7050*/  FMUL R3, R47.reuse, R6 ;  /* 0x000000062f037220 */ /* 0x040fe20000400000 */
[C---:B------:R-:W-:Y:S01]  /*7060*/  FMUL R7, R47.reuse, R7 ;  /* 0x000000072f077220 */ /* 0x040fe20000400000 */
[C---:B------:R-:W-:Y:S01]  /*7070*/  FMUL R6, R47.reuse, R10 ;  /* 0x0000000a2f067220 */ /* 0x040fe20000400000 */
[----:B------:R-:W-:Y:S01]  /*7080*/  FMUL R11, R47, R11 ;  /* 0x0000000b2f0b7220 */ /* 0x000fe20000400000 */
[C---:B------:R-:W-:Y:S01]  /*7090*/  FFMA R3, R49.reuse, R52, R3 ;  /* 0x0000003431037223 */ /* 0x040fe20000000003 */
[C---:B------:R-:W-:Y:S01]  /*70a0*/  FFMA R7, R49.reuse, R54, R7 ;  /* 0x0000003631077223 */ /* 0x040fe20000000007 */
[C---:B------:R-:W-:Y:S01]  /*70b0*/  FFMA R4, R49.reuse, R53, R4 ;  /* 0x0000003531047223 */ /* 0x040fe20000000004 */
[----:B------:R-:W-:Y:S01]  /*70c0*/  F2FP.F16.E4M3.UNPACK_B R50, R87 ;  /* 0x00000057ff32723e */ /* 0x000fe200020006ff */
[C---:B------:R-:W-:Y:S01]  /*70d0*/  FFMA R5, R49.reuse, R56, R5 ;  /* 0x0000003831057223 */ /* 0x040fe20000000005 */
[----:B------:R-:W-:Y:S01]  /*70e0*/  FFMA R6, R49, R55, R6 ;  /* 0x0000003731067223 */ /* 0x000fe20000000006 */
[----:B------:R-:W-:Y:S01]  /*70f0*/  F2FP.SATFINITE.E4M3.F32.PACK_AB_MERGE_C R117, R7, R3, RZ ;  /* 0x000000030775723e */ /* 0x000fe200048070ff */
[C---:B------:R-:W-:Y:S01]  /*7100*/  FFMA R11, R49.reuse, R58, R11 ;  /* 0x0000003a310b7223 */ /* 0x040fe2000000000b */
[C---:B------:R-:W-:Y:S01]  /*7110*/  FFMA R8, R49.reuse, R57, R8 ;  /* 0x0000003931087223 */ /* 0x040fe20000000008 */
[----:B------:R-:W-:Y:S01]  /*7120*/  ISETP.NE.AND P0, PT, R110, RZ, PT ;  /* 0x000000ff6e00720c */ /* 0x000fe20003f05270 */
[----:B------:R-:W-:Y:S01]  /*7130*/  FFMA R9, R49, R60, R9 ;  /* 0x0000003c31097223 */ /* 0x000fe20000000009 */
[----:B------:R-:W-:Y:S01]  /*7140*/  F2FP.SATFINITE.E4M3.F32.PACK_AB_MERGE_C R116, R2, R0, R117 ;  /* 0x000000000274723e */ /* 0x000fe20004807075 */
[--C-:B------:R-:W-:Y:S01]  /*7150*/  HADD2.F32 R51, -RZ, R50.reuse.H0_H0 ;  /* 0x20000032ff337230 */ /* 0x100fe20000004100 */
[----:B------:R-:W-:Y:S01]  /*7160*/  F2FP.SATFINITE.E4M3.F32.PACK_AB_MERGE_C R117, R11, R6, RZ ;  /* 0x000000060b75723e */ /* 0x000fe200048070ff */
[----:B------:R-:W-:Y:S02]  /*7170*/  HADD2.F32 R50, -RZ, R50.H1_H1 ;  /* 0x30000032ff327230 */ /* 0x000fe40000004100 */
[C---:B------:R-:W-:Y:S01]  /*7180*/  FMUL R10, R47.reuse, R14 ;  /* 0x0000000e2f0a7220 */ /* 0x040fe20000400000 */
[----:B------:R-:W-:Y:S01]  /*7190*/  FMUL R15, R47, R15 ;  /* 0x0000000f2f0f7220 */ /* 0x000fe20000400000 */
[--C-:B------:R-:W-:Y:S01]  /*71a0*/  HADD2.F32 R63, -RZ, R65.reuse.H0_H0 ;  /* 0x20000041ff3f7230 */ /* 0x100fe20000004100 */
[----:B------:R-:W-:Y:S01]  /*71b0*/  F2FP.SATFINITE.E4M3.F32.PACK_AB_MERGE_C R117, R5, R4, R117 ;  /* 0x000000040575723e */ /* 0x000fe20004807075 */
[C---:B------:R-:W-:Y:S01]  /*71c0*/  FFMA R10, R49.reuse, R59, R10 ;  /* 0x0000003b310a7223 */ /* 0x040fe2000000000a */
[C---:B------:R-:W-:Y:S01]  /*71d0*/  FFMA R15, R49.reuse, R62, R15 ;  /* 0x0000003e310f7223 */ /* 0x040fe2000000000f */
[C---:B------:R-:W-:Y:S01]  /*71e0*/  FFMA R12, R49.reuse, R61, R12 ;  /* 0x0000003d310c7223 */ /* 0x040fe2000000000c */
[----:B------:R-:W-:Y:S01]  /*71f0*/  FFMA R13, R49, R64, R13 ;  /* 0x00000040310d7223 */ /* 0x000fe2000000000d */
[----:B------:R-:W-:Y:S02]  /*7200*/  HADD2.F32 R66, -RZ, R65.H1_H1 ;  /* 0x30000041ff427230 */ /* 0x000fe40000004100 */
[C---:B------:R-:W-:Y:S01]  /*7210*/  FMUL R14, R47.reuse, R18 ;  /* 0x000000122f0e7220 */ /* 0x040fe20000400000 */
[----:B------:R-:W-:Y:S02]  /*7220*/  HADD2.F32 R65, -RZ, R67.H0_H0 ;  /* 0x20000043ff417230 */ /* 0x000fe40000004100 */
[----:B------:R-:W-:Y:S01]  /*7230*/  FMUL R19, R47, R19 ;  /* 0x000000132f137220 */ /* 0x000fe20000400000 */
[--C-:B------:R-:W-:Y:S02]  /*7240*/  HADD2.F32 R67, -RZ, R69.reuse.H0_H0 ;  /* 0x20000045ff437230 */ /* 0x100fe40000004100 */
[----:B------:R-:W-:Y:S01]  /*7250*/  FFMA R14, R49, R63, R14 ;  /* 0x0000003f310e7223 */ /* 0x000fe2000000000e */
[----:B------:R-:W-:Y:S02]  /*7260*/  HADD2.F32 R70, -RZ, R69.H1_H1 ;  /* 0x30000045ff467230 */ /* 0x000fe40000004100 */
[----:B------:R-:W-:Y:S01]  /*7270*/  FMUL R18, R47, R22 ;  /* 0x000000162f127220 */ /* 0x000fe20000400000 */
[----:B------:R-:W-:Y:S02]  /*7280*/  HADD2.F32 R69, -RZ, R71.H0_H0 ;  /* 0x20000047ff457230 */ /* 0x000fe40000004100 */
[----:B------:R-:W-:Y:S01]  /*7290*/  FFMA R19, R49, R66, R19 ;  /* 0x0000004231137223 */ /* 0x000fe20000000013 */
[----:B------:R-:W-:Y:S01]  /*72a0*/  FMUL R23, R47, R23 ;  /* 0x000000172f177220 */ /* 0x000fe20000400000 */
[C---:B------:R-:W-:Y:S01]  /*72b0*/  FFMA R16, R49.reuse, R65, R16 ;  /* 0x0000004131107223 */ /* 0x040fe20000000010 */
[C---:B------:R-:W-:Y:S01]  /*72c0*/  FFMA R17, R49.reuse, R68, R17 ;  /* 0x0000004431117223 */ /* 0x040fe20000000011 */
        /* <DEDUP_REMOVED lines=23> */
[----:B------:R-:W-:Y:S01]  /*7440*/  F2FP.SATFINITE.E4M3.F32.PACK_AB_MERGE_C R118, R15, R10, RZ ;  /* 0x0000000a0f76723e */ /* 0x000fe200048070ff */
[----:B------:R-:W-:Y:S01]  /*7450*/  FFMA R28, R49, R51, R28 ;  /* 0x00000033311c7223 */ /* 0x000fe2000000001c */
[----:B------:R-:W-:Y:S01]  /*7460*/  F2FP.SATFINITE.E4M3.F32.PACK_AB_MERGE_C R119, R19, R14, RZ ;  /* 0x0000000e1377723e */ /* 0x000fe200048070ff */
[C---:B------:R-:W-:Y:S01]  /*7470*/  FFMA R29, R49.reuse, R50, R29 ;  /* 0x00000032311d7223 */ /* 0x040fe2000000001d */
[C---:B------:R-:W-:Y:S01]  /*7480*/  FFMA R30, R49.reuse, R77, R30 ;  /* 0x0000004d311e7223 */ /* 0x040fe2000000001e */
[----:B------:R-:W-:Y:S01]  /*7490*/  FFMA R35, R49, R52, R35 ;  /* 0x0000003431237223 */ /* 0x000fe20000000023 */
[----:B------:R-:W-:Y:S02]  /*74a0*/  F2FP.SATFINITE.E4M3.F32.PACK_AB_MERGE_C R118, R9, R8, R118 ;  /* 0x000000080976723e */ /* 0x000fe40004807076 */
[----:B------:R-:W-:Y:S02]  /*74b0*/  F2FP.SATFINITE.E4M3.F32.PACK_AB_MERGE_C R119, R13, R12, R119 ;  /* 0x0000000c0d77723e */ /* 0x000fe40004807077 */
[----:B------:R-:W-:Y:S02]  /*74c0*/  F2FP.SATFINITE.E4M3.F32.PACK_AB_MERGE_C R120, R23, R18, RZ ;  /* 0x000000121778723e */ /* 0x000fe400048070ff */
[----:B------:R-:W-:Y:S01]  /*74d0*/  F2FP.SATFINITE.E4M3.F32.PACK_AB_MERGE_C R121, R27, R22, RZ ;  /* 0x000000161b79723e */ /* 0x000fe200048070ff */
[----:B------:R1:W-:Y:S01]  /*74e0*/  STS.128 [R100+UR49+0x2400], R116 ;  /* 0x0024007464007988 */ /* 0x0003e20008000c31 */
[----:B------:R-:W-:Y:S02]  /*74f0*/  F2FP.SATFINITE.E4M3.F32.PACK_AB_MERGE_C R122, R31, R26, RZ ;  /* 0x0000001a1f7a723e */ /* 0x000fe400048070ff */
[----:B------:R-:W-:Y:S02]  /*7500*/  F2FP.SATFINITE.E4M3.F32.PACK_AB_MERGE_C R123, R35, R30, RZ ;  /* 0x0000001e237b723e */ /* 0x000fe400048070ff */
[----:B------:R-:W-:Y:S02]  /*7510*/  F2FP.SATFINITE.E4M3.F32.PACK_AB_MERGE_C R120, R17, R16, R120 ;  /* 0x000000101178723e */ /* 0x000fe40004807078 */
[----:B------:R-:W-:Y:S02]  /*7520*/  F2FP.SATFINITE.E4M3.F32.PACK_AB_MERGE_C R121, R21, R20, R121 ;  /* 0x000000141579723e */ /* 0x000fe40004807079 */
[----:B------:R-:W-:Y:S02]  /*7530*/  F2FP.SATFINITE.E4M3.F32.PACK_AB_MERGE_C R122, R25, R24, R122 ;  /* 0x00000018197a723e */ /* 0x000fe4000480707a */
[----:B------:R-:W-:Y:S02]  /*7540*/  F2FP.SATFINITE.E4M3.F32.PACK_AB_MERGE_C R123, R29, R28, R123 ;  /* 0x0000001c1d7b723e */ /* 0x000fe4000480707b */
[----:B------:R-:W-:Y:S02]  /*7550*/  LEA R32, R105, UR49, 0x3 ;  /* 0x0000003169207c11 */ /* 0x000fe4000f8e18ff */
[----:B------:R-:W-:Y:S01]  /*7560*/  @P6 SHF.L.U32 R33, R104, 0x1f, RZ ;  /* 0x0000001f68216819 */ /* 0x000fe200000006ff */
[----:B------:R1:W-:Y:S01]  /*7570*/  STS.128 [R114+0x2410], R120 ;  /* 0x0024107872007388 */ /* 0x0003e20000000c00 */
[----:B------:R-:W-:Y:S01]  /*7580*/  @!PT LDS RZ, [RZ] ;  /* 0x00000000fffff984 */ /* 0x000fe20000000800 */
[----:B------:R-:W-:Y:S01]  /*7590*/  @!PT LDS RZ, [RZ] ;  /* 0x00000000fffff984 */ /* 0x000fe20000000800 */
[----:B------:R-:W-:Y:S01]  /*75a0*/  @!PT LDS RZ, [RZ] ;  /* 0x00000000fffff984 */ /* 0x000fe20000000800 */
[----:B------:R-:W-:Y:S01]  /*75b0*/  @!PT LDS RZ, [RZ] ;  /* 0x00000000fffff984 */ /* 0x000fe20000000800 */
[----:B------:R2:W-:Y:S07]  /*75c0*/  MEMBAR.ALL.CTA ;  /* 0x0000000000007992 */ /* 0x0005ee0000008000 */
[----:B--2---:R-:W2:Y:S02]  /*75d0*/  FENCE.VIEW.ASYNC.S ;  /* 0x00000000000073c6 */ /* 0x004ea40000000000 */
[----:B--2---:R-:W-:Y:S06]  /*75e0*/  BAR.SYNC.DEFER_BLOCKING 0x1, 0x80 ;  /* 0x0042000000007b1d */ /* 0x004fec0000010000 */
[----:B------:R-:W-:Y:S05]  /*75f0*/  @P0 BRA `(.L_x_126) ;  /* 0x0000000000280947 */ /* 0x000fea0003800000 */
[----:B------:R-:W-:Y:S02]  /*7600*/  UIADD3 UR4, UPT, UPT, UR49, 0x2400, URZ ;  /* 0x0000240031047890 */ /* 0x000fe4000fffe0ff */
[----:B------:R-:W-:Y:S01]  /*7610*/  UIADD3 UR6, UP0, UPT, UR52, 0x680, URZ ;  /* 0x0000068034067890 */ /* 0x000fe2000ff1e0ff */
[----:B------:R-:W-:Y:S03]  /*7620*/  UMOV UR43, UR36 ;  /* 0x00000024002b7c82 */ /* 0x000fe60008000000 */
[----:B------:R-:W-:Y:S01]  /*7630*/  MOV R109, UR4 ;  /* 0x00000004006d7c02 */ /* 0x000fe20008000f00 */
[----:B------:R-:W-:Y:S03]  /*7640*/  UIADD3.X UR7, UPT, UPT, URZ, UR53, URZ, UP0, !UPT ;  /* 0x00000035ff077290 */ /* 0x000fe600087fe4ff */
[----:B------:R-:W-:Y:S11]  /*7650*/  R2UR UR40, R109 ;  /* 0x000000006d2872ca */ /* 0x000ff600000e0000 */
[----:B------:R-:W-:Y:S02]  /*7660*/  @!UPT UIADD3 URZ, UPT, UPT, URZ, URZ, URZ ;  /* 0x000000fffffff290 */ /* 0x000fe4000fffe0ff */
[----:B------:R2:W-:Y:S01]  /*7670*/  UTMASTG.3D [UR40], [UR6] ;  /* 0x00000028060073b5 */ /* 0x0005e20008010000 */
[----:B------:R0:W-:Y:S01]  /*7680*/  UTMACMDFLUSH ;  /* 0x00000000000079b7 */ /* 0x0001e20000000000 */
[----:B--2---:R-:W-:Y:S04]  /*7690*/  DEPBAR.LE SB0, 0x1 ;  /* 0x000080400000791a */ /* 0x004fe80000000000 */
.L_x_126:
[----:B------:R-:W-:Y:S05]  /*76a0*/  BSYNC.RECONVERGENT B0 ;  /* 0x0000000000007941 */ /* 0x000fea0003800200 */
.L_x_125:
[----:B------:R-:W-:Y:S06]  /*76b0*/  BAR.SYNC.DEFER_BLOCKING 0x1, 0x80 ;  /* 0x0042000000007b1d */ /* 0x000fec0000010000 */
[----:B------:R-:W2:Y:S01]  /*76c0*/  @P6 SYNCS.PHASECHK.TRANS64.TRYWAIT P0, [R32+URZ+0x220], R33 ;  /* 0x00022021200065a7 */ /* 0x000ea200080011ff */
[----:B------:R-:W-:Y:S01]  /*76d0*/  BSSY B1, `(.L_x_127) ;  /* 0x0000020000017945 */ /* 0x000fe20003800000 */
[----:B--2---:R-:W-:Y:S03]  /*76e0*/  @P6 SEL R115, RZ, 0x1, !P0 ;  /* 0x00000001ff736807 */ /* 0x004fe60004000000 */
[----:B------:R-:W-:Y:S05]  /*76f0*/  @!P6 BRA `(.L_x_128) ;  /* 0x000000000074e947 */ /* 0x000fea0003800000 */
[----:B------:R-:W-:Y:S01]  /*7700*/  ISETP.NE.AND P1, PT, R124, RZ, PT ;  /* 0x000000ff7c00720c */ /* 0x000fe20003f25270 */
[----:B------:R-:W-:Y:S01]  /*7710*/  BSSY B0, `(.L_x_129) ;  /* 0x0000009000007945 */ /* 0x000fe20003800000 */
[----:B------:R-:W-:Y:S11]  /*7720*/  ISETP.NE.AND P0, PT, R115, RZ, PT ;  /* 0x000000ff7300720c */ /* 0x000ff60003f05270 */
[----:B------:R-:W-:Y:S05]  /*7730*/  @P1 IMAD R0, R105, 0x1000, R100 ;  /* 0x0000100069001824 */ /* 0x000fea00078e0264 */
[----:B------:R-:W-:Y:S05]  /*7740*/  @P1 IADD3 R2, PT, PT, R0, UR49, RZ ;  /* 0x0000003100021c10 */ /* 0x000fea000fffe0ff */
[----:B------:R-:W-:Y:S01]  /*7750*/  @P1 IMAD.IADD R2, R2, 0x1, R125 ;  /* 0x0000000102021824 */ /* 0x000fe200078e027d */
[----:B------:R-:W-:Y:S06]  /*7760*/  @P0 BRA `(.L_x_130) ;  /* 0x00000000000c0947 */ /* 0x000fec0003800000 */
[----:B------:R-:W-:Y:S04]  /*7770*/  SHF.L.U32 R3, R104, 0x1f, RZ ;  /* 0x0000001f68037819 */ /* 0x000fe800000006ff */
[----:B------:R-:W2:Y:S02]  /*7780*/  SYNCS.PHASECHK.TRANS64.TRYWAIT P0, [R32+URZ+0x220], R3 ;  /* 0x00022003200075a7 */ /* 0x000ea400080011ff */
[----:B--2---:R-:W-:Y:S05]  /*7790*/  @!P0 BRA `(.L_x_131) ;  /* 0x00000020007c8947 */ /* 0x004fea0003800000 */
.L_x_130:
[----:B------:R-:W-:Y:S05]  /*77a0*/  BSYNC B0 ;  /* 0x0000000000007941 */ /* 0x000fea0003800000 */
.L_x_129:
[----:B------:R-:W-:Y:S01]  /*77b0*/  ISETP.NE.AND P0, PT, R124, RZ, PT ;  /* 0x000000ff7c00720c */ /* 0x000fe20003f05270 */
[----:B--2---:R-:W-:Y:S02]  /*77c0*/  VIADD R32, R32, 0x230 ;  /* 0x0000023020207836 */ /* 0x004fe40000000000 */
[----:B------:R-:W-:Y:S02]  /*77d0*/  IMAD.U32 R3, RZ, RZ, UR37 ;  /* 0x00000025ff037e24 */ /* 0x000fe4000f8e00ff */
[----:B------:R-:W-:Y:S03]  /*77e0*/  VIADD R105, R105, 0x1 ;  /* 0x0000000169697836 */ /* 0x000fe60000000000 */
[----:B------:R-:W-:Y:S05]  /*77f0*/  PRMT R3, R3, 0x654, R32 ;  /* 0x0000065403037816 */ /* 0x000fea0000000020 */
[----:B------:R2:W3:Y:S04]  /*7800*/  @P0 LDS.128 R80, [R0+UR49+0x400] ;  /* 0x0004003100500984 */ /* 0x0004e80008000c00 */
[----:B------:R2:W4:Y:S01]  /*7810*/  @P0 LDS.128 R84, [R2+0x410] ;  /* 0x0004100002540984 */ /* 0x0005220000000c00 */
[C---:B------:R-:W-:Y:S01]  /*7820*/  ISETP.NE.AND P0, PT, R105.reuse, 0x2, PT ;  /* 0x000000026900780c */ /* 0x040fe20003f05270 */
[----:B------:R-:W-:Y:S01]  /*7830*/  @!PT LDS RZ, [RZ] ;  /* 0x00000000fffff984 */ /* 0x000fe20000000800 */
[----:B------:R-:W-:Y:S01]  /*7840*/  @!PT LDS RZ, [RZ] ;  /* 0x00000000fffff984 */ /* 0x000fe20000000800 */
[----:B------:R-:W-:Y:S01]  /*7850*/  @!PT LDS RZ, [RZ] ;  /* 0x00000000fffff984 */ /* 0x000fe20000000800 */
[----:B------:R-:W-:Y:S01]  /*7860*/  @!PT LDS RZ, [RZ] ;  /* 0x00000000fffff984 */ /* 0x000fe20000000800 */
[----:B------:R5:W-:Y:S06]  /*7870*/  MEMBAR.ALL.CTA ;  /* 0x0000000000007992 */ /* 0x000bec0000008000 */
[----:B-----5:R-:W5:Y:S01]  /*7880*/  FENCE.VIEW.ASYNC.S ;  /* 0x00000000000073c6 */ /* 0x020f620000000000 */
[----:B------:R-:W-:Y:S01]  /*7890*/  SEL R105, R105, RZ, P0 ;  /* 0x000000ff69697207 */ /* 0x000fe20000000000 */
[----:B-----5:R5:W-:Y:S02]  /*78a0*/  SYNCS.ARRIVE.TRANS64.RED.A1T0 RZ, [R3+URZ], RZ ;  /* 0x000000ff03ff79a7 */ /* 0x020be400081004ff */
[----:B-----5:R-:W-:Y:S04]  /*78b0*/  SEL R3, RZ, 0x1, P0 ;  /* 0x00000001ff037807 */ /* 0x020fe80000000000 */
[----:B--23--:R-:W-:Y:S02]  /*78c0*/  LOP3.LUT R104, R104, R3, RZ, 0x3c, !PT ;  /* 0x0000000368687212 */ /* 0x00cfe400078e3cff */
.L_x_128:
[----:B------:R-:W-:Y:S05]  /*78d0*/  BSYNC B1 ;  /* 0x0000000000017941 */ /* 0x000fea0003800000 */
.L_x_127:
[----:B------:R-:W-:Y:S05]  /*78e0*/  VIADD R0, R48, 0x40 ;  /* 0x0000004030007836 */ /* 0x000fea0000000000 */
[----:B------:R-:W-:Y:S04]  /*78f0*/  SHF.R.U32.HI R0, RZ, 0x15, R0 ;  /* 0x00000015ff007819 */ /* 0x000fe80000011600 */
[----:B------:R-:W-:Y:S11]  /*7900*/  LOP3.LUT P0, RZ, R0, 0x3, R101, 0x48, !PT ;  /* 0x0000000300ff7812 */ /* 0x000ff60007804865 */
[----:B------:R-:W-:Y:S02]  /*7910*/  @!UPT UIADD3 URZ, UPT, UPT, URZ, URZ, URZ ;  /* 0x000000fffffff290 */ /* 0x000fe4000fffe0ff */
[----:B------:R-:W-:Y:S05]  /*7920*/  @!P0 BRA `(.L_x_132) ;  /* 0x0000000000408947 */ /* 0x000fea0003800000 */
[----:B------:R-:W2:Y:S01]  /*7930*/  LDCU.64 UR8, c[0x4][0x70] ;  /* 0x01000e00ff0877ac */ /* 0x000ea20008000a00 */
[----:B------:R-:W-:Y:S01]  /*7940*/  MOV R3, 0x0 ;  /* 0x0000000000037802 */ /* 0x000fe20000000f00 */
[----:B------:R-:W-:Y:S02]  /*7950*/  HFMA2 R12, -RZ, RZ, 0, 5.9604644775390625e-08 ;  /* 0x00000001ff0c7431 */ /* 0x000fe400000001ff */
[----:B------:R-:W-:Y:S02]  /*7960*/  IMAD.MOV.U32 R8, RZ, RZ, 0x192 ;  /* 0x00000192ff087424 */ /* 0x000fe400078e00ff */
[----:B------:R-:W-:Y:S01]  /*7970*/  IMAD.MOV.U32 R13, RZ, RZ, RZ ;  /* 0x000000ffff0d7224 */ /* 0x000fe200078e00ff */
[----:B------:R-:W3:Y:S01]  /*7980*/  LDCU.64 UR6, c[0x4][0x78] ;  /* 0x01000f00ff0677ac */ /* 0x000ee20008000a00 */
[----:B------:R-:W1:Y:S01]  /*7990*/  LDC.64 R2, c[0x4][R3] ;  /* 0x0100000003027b82 */ /* 0x000e620000000a00 */
[----:B------:R-:W5:Y:S01]  /*79a0*/  LDCU.64 UR4, c[0x4][0x10] ;  /* 0x01000200ff0477ac */ /* 0x000f620008000a00 */
[----:B--2---:R-:W-:Y:S01]  /*79b0*/  MOV R5, UR9 ;  /* 0x0000000900057c02 */ /* 0x004fe20008000f00 */
[----:B------:R-:W-:Y:S01]  /*79c0*/  IMAD.U32 R4, RZ, RZ, UR8 ;  /* 0x00000008ff047e24 */ /* 0x000fe2000f8e00ff */
[----:B---3--:R-:W-:Y:S01]  /*79d0*/  MOV R7, UR7 ;  /* 0x0000000700077c02 */ /* 0x008fe20008000f00 */
[----:B------:R-:W-:Y:S01]  /*79e0*/  IMAD.U32 R6, RZ, RZ, UR6 ;  /* 0x00000006ff067e24 */ /* 0x000fe2000f8e00ff */
[----:B-----5:R-:W-:Y:S01]  /*79f0*/  MOV R11, UR5 ;  /* 0x00000005000b7c02 */ /* 0x020fe20008000f00 */
[----:B------:R-:W-:Y:S02]  /*7a00*/  IMAD.U32 R10, RZ, RZ, UR4 ;  /* 0x00000004ff0a7e24 */ /* 0x000fe4000f8e00ff */
[----:B------:R-:W-:Y:S07]  /*7a10*/  LEPC R20, `(.L_x_132) ;  /* 0x000000001014794e */ /* 0x000fee0000000000 */
[----:B-1--4-:R-:W-:Y:S05]  /*7a20*/  CALL.ABS.NOINC R2 ;  /* 0x0000000002007343 */ /* 0x012fea0003c00000 */
.L_x_132:
[----:B------:R-:W-:Y:S01]  /*7a30*/  ISETP.NE.AND P0, PT, R110, RZ, PT ;  /* 0x000000ff6e00720c */ /* 0x000fe20003f05270 */
[----:B------:R-:W-:Y:S05]  /*7a40*/  WARPSYNC.ALL ;  /* 0x0000000000007948 */ /* 0x000fea0003800000 */
[----:B------:R-:W-:Y:S01]  /*7a50*/  R2UR UR4, R48 ;  /* 0x00000000300472ca */ /* 0x000fe200000e0000 */
[----:B------:R-:W-:Y:S01]  /*7a60*/  BSSY.RECONVERGENT B0, `(.L_x_133) ;  /* 0x000009c000007945 */ /* 0x000fe20003800200 */
[-C--:B------:R-:W-:Y:S02]  /*7a70*/  F2FP.F16.E4M3.UNPACK_B R51, R80.reuse ;  /* 0x00000050ff33723e */ /* 0x080fe400020006ff */
[----:B------:R-:W-:Y:S02]  /*7a80*/  F2FP.F16.E4M3.UNPACK_B R80, R80.H1 ;  /* 0x00000050ff50723e */ /* 0x000fe400030006ff */
[-C--:B------:R-:W-:Y:S01]  /*7a90*/  F2FP.F16.E4M3.UNPACK_B R55, R81.reuse ;  /* 0x00000051ff37723e */ /* 0x080fe200020006ff */
[--C-:B------:R-:W-:Y:S01]  /*7aa0*/  HADD2.F32 R50, -RZ, R51.reuse.H0_H0 ;  /* 0x20000033ff327230 */ /* 0x100fe20000004100 */
[----:B------:R-:W-:Y:S01]  /*7ab0*/  F2FP.F16.E4M3.UNPACK_B R81, R81.H1 ;  /* 0x00000051ff51723e */ /* 0x000fe200030006ff */
[----:B------:R-:W-:Y:S01]  /*7ac0*/  HADD2.F32 R52, -RZ, R51.H1_H1 ;  /* 0x30000033ff347230 */ /* 0x000fe20000004100 */
[-C--:B------:R-:W-:Y:S01]  /*7ad0*/  F2FP.F16.E4M3.UNPACK_B R59, R82.reuse ;  /* 0x00000052ff3b723e */ /* 0x080fe200020006ff */
[--C-:B------:R-:W-:Y:S01]  /*7ae0*/  HADD2.F32 R51, -RZ, R80.reuse.H0_H0 ;  /* 0x20000050ff337230 */ /* 0x100fe20000004100 */
[----:B------:R-:W-:Y:S01]  /*7af0*/  F2FP.F16.E4M3.UNPACK_B R82, R82.H1 ;  /* 0x00000052ff52723e */ /* 0x000fe200030006ff */
[----:B------:R-:W-:Y:S01]  /*7b00*/  LDTM.16dp32bit_t0_t15.x32 R4, tmem[UR4+0x40] ;  /* 0x00004004000479ee */ /* 0x000fe20008a80000 */
[----:B------:R-:W2:Y:S01]  /*7b10*/  LDTM.16dp32bit_t16_t31.x32 R4, tmem[UR4+0x60] ;  /* 0x00006004000479ee */ /* 0x000ea20008aa0000 */
[----:B------:R-:W-:Y:S01]  /*7b20*/  NOP ;  /* 0x0000000000007918 */ /* 0x000fe20000000000 */
[--C-:B------:R-:W-:Y:S01]  /*7b30*/  HADD2.F32 R53, -RZ, R55.reuse.H0_H0 ;  /* 0x20000037ff357230 */ /* 0x100fe20000004100 */
[----:B------:R-:W-:Y:S01]  /*7b40*/  R2UR UR5, R113 ;  /* 0x00000000710572ca */ /* 0x000fe200000e0000 */
[----:B------:R-:W-:Y:S01]  /*7b50*/  HADD2.F32 R56, -RZ, R55.H1_H1 ;  /* 0x30000037ff387230 */ /* 0x000fe20000004100 */
[----:B------:R-:W-:Y:S01]  /*7b60*/  F2FP.F16.E4M3.UNPACK_B R63, R83 ;  /* 0x00000053ff3f723e */ /* 0x000fe200020006ff */
[--C-:B------:R-:W-:Y:S01]  /*7b70*/  HADD2.F32 R57, -RZ, R59.reuse.H0_H0 ;  /* 0x2000003bff397230 */ /* 0x100fe20000004100 */
[----:B----4-:R-:W-:Y:S01]  /*7b80*/  F2FP.F16.E4M3.UNPACK_B R67, R84 ;  /* 0x00000054ff43723e */ /* 0x010fe200020006ff */
[----:B------:R-:W-:Y:S01]  /*7b90*/  HADD2.F32 R60, -RZ, R59.H1_H1 ;  /* 0x3000003bff3c7230 */ /* 0x000fe20000004100 */
[----:B------:R-:W-:Y:S01]  /*7ba0*/  F2FP.F16.E4M3.UNPACK_B R71, R85 ;  /* 0x00000055ff47723e */ /* 0x000fe200020006ff */
[--C-:B------:R-:W-:Y:S01]  /*7bb0*/  HADD2.F32 R61, -RZ, R63.reuse.H0_H0 ;  /* 0x2000003fff3d7230 */ /* 0x100fe20000004100 */
[----:B------:R-:W-:Y:S01]  /*7bc0*/  F2FP.F16.E4M3.UNPACK_B R75, R86 ;  /* 0x00000056ff4b723e */ /* 0x000fe200020006ff */
[----:B------:R-:W-:Y:S01]  /*7bd0*/  HADD2.F32 R64, -RZ, R63.H1_H1 ;  /* 0x3000003fff407230 */ /* 0x000fe20000004100 */
[----:B------:R-:W-:Y:S01]  /*7be0*/  F2FP.F16.E4M3.UNPACK_B R77, R87 ;  /* 0x00000057ff4d723e */ /* 0x000fe200020006ff */
[--C-:B------:R-:W-:Y:S01]  /*7bf0*/  HADD2.F32 R65, -RZ, R67.reuse.H0_H0 ;  /* 0x20000043ff417230 */ /* 0x100fe20000004100 */
[----:B------:R-:W-:Y:S01]  /*7c00*/  F2FP.F16.E4M3.UNPACK_B R83, R83.H1 ;  /* 0x00000053ff53723e */ /* 0x000fe200030006ff */
[----:B------:R-:W-:Y:S01]  /*7c10*/  UIADD3 UR5, UPT, UPT, UR5, 0x290, URZ ;  /* 0x0000029005057890 */ /* 0x000fe2000fffe0ff */
[----:B------:R-:W-:Y:S01]  /*7c20*/  HADD2.F32 R67, -RZ, R67.H1_H1 ;  /* 0x30000043ff437230 */ /* 0x000fe20000004100 */
[----:B------:R-:W-:Y:S01]  /*7c30*/  F2FP.F16.E4M3.UNPACK_B R84, R84.H1 ;  /* 0x00000054ff54723e */ /* 0x000fe200030006ff */
[--C-:B------:R-:W-:Y:S01]  /*7c40*/  HADD2.F32 R69, -RZ, R71.reuse.H0_H0 ;  /* 0x20000047ff457230 */ /* 0x100fe20000004100 */
[----:B------:R-:W-:Y:S01]  /*7c50*/  UPRMT UR5, UR37, 0x654, UR5 ;  /* 0x0000065425057896 */ /* 0x000fe20008000005 */
[----:B------:R-:W-:Y:S01]  /*7c60*/  HADD2.F32 R72, -RZ, R71.H1_H1 ;  /* 0x30000047ff487230 */ /* 0x000fe20000004100 */
[----:B------:R-:W-:Y:S01]  /*7c70*/  F2FP.F16.E4M3.UNPACK_B R85, R85.H1 ;  /* 0x00000055ff55723e */ /* 0x000fe200030006ff */
[--C-:B------:R-:W-:Y:S02]  /*7c80*/  HADD2.F32 R73, -RZ, R75.reuse.H0_H0 ;  /* 0x2000004bff497230 */ /* 0x100fe40000004100 */
[C---:B--2---:R-:W-:Y:S01]  /*7c90*/  FMUL R4, R47.reuse, R4 ;  /* 0x000000042f047220 */ /* 0x044fe20000400000 */
[C---:B------:R-:W-:Y:S01]  /*7ca0*/  FMUL R5, R47.reuse, R5 ;  /* 0x000000052f057220 */ /* 0x040fe20000400000 */
[C---:B------:R-:W-:Y:S01]  /*7cb0*/  FMUL R8, R47.reuse, R8 ;  /* 0x000000082f087220 */ /* 0x040fe20000400000 */
[----:B------:R-:W-:Y:S01]  /*7cc0*/  FMUL R9, R47, R9 ;  /* 0x000000092f097220 */ /* 0x000fe20000400000 */
[C---:B------:R-:W-:Y:S01]  /*7cd0*/  FFMA R4, R49.reuse, R50, R4 ;  /* 0x0000003231047223 */ /* 0x040fe20000000004 */
[----:B------:R-:W-:Y:S01]  /*7ce0*/  SYNCS.ARRIVE.TRANS64.RED.A1T0 RZ, [UR5], RZ ;  /* 0x000000ffffff79a7 */ /* 0x000fe20008100405 */
        /* <DEDUP_REMOVED lines=18> */
[--C-:B------:R-:W-:Y:S02]  /*7e10*/  HADD2.F32 R55, -RZ, R81.reuse.H0_H0 ;  /* 0x20000051ff377230 */ /* 0x100fe40000004100 */
[----:B------:R-:W-:Y:S01]  /*7e20*/  FMUL R10, R47, R10 ;  /* 0x0000000a2f0a7220 */ /* 0x000fe20000400000 */
[C---:B------:R-:W-:Y:S01]  /*7e30*/  FFMA R6, R49.reuse, R51, R6 ;  /* 0x0000003331067223 */ /* 0x040fe20000000006 */
[----:B------:R-:W-:Y:S02]  /*7e40*/  HADD2.F32 R58, -RZ, R81.H1_H1 ;  /* 0x30000051ff3a7230 */ /* 0x000fe40000004100 */
[C---:B------:R-:W-:Y:S01]  /*7e50*/  FFMA R7, R49.reuse, R54, R7 ;  /* 0x0000003631077223 */ /* 0x040fe20000000007 */
[C---:B------:R-:W-:Y:S01]  /*7e60*/  FFMA R8, R49.reuse, R53, R8 ;  /* 0x0000003531087223 */ /* 0x040fe20000000008 */
[C---:B------:R-:W-:Y:S01]  /*7e70*/  FFMA R9, R49.reuse, R56, R9 ;  /* 0x0000003831097223 */ /* 0x040fe20000000009 */
[----:B------:R-:W-:Y:S01]  /*7e80*/  FFMA R10, R49, R55, R10 ;  /* 0x00000037310a7223 */ /* 0x000fe2000000000a */
[----:B------:R-:W-:Y:S01]  /*7e90*/  HADD2.F32 R51, -RZ, R77.H0_H0 ;  /* 0x2000004dff337230 */ /* 0x000fe20000004100 */
[----:B-1----:R-:W-:Y:S01]  /*7ea0*/  F2FP.SATFINITE.E4M3.F32.PACK_AB_MERGE_C R116, R7, R6, RZ ;  /* 0x000000060774723e */ /* 0x002fe200048070ff */
[C---:B------:R-:W-:Y:S01]  /*7eb0*/  FMUL R11, R47.reuse, R11 ;  /* 0x0000000b2f0b7220 */ /* 0x040fe20000400000 */
[--C-:B------:R-:W-:Y:S02]  /*7ec0*/  HADD2.F32 R59, -RZ, R82.reuse.H0_H0 ;  /* 0x20000052ff3b7230 */ /* 0x100fe40000004100 */
[----:B------:R-:W-:Y:S01]  /*7ed0*/  FMUL R14, R47, R14 ;  /* 0x0000000e2f0e7220 */ /* 0x000fe20000400000 */
[----:B------:R-:W-:Y:S01]  /*7ee0*/  HADD2.F32 R62, -RZ, R82.H1_H1 ;  /* 0x30000052ff3e7230 */ /* 0x000fe20000004100 */
[----:B------:R-:W-:Y:S01]  /*7ef0*/  F2FP.SATFINITE.E4M3.F32.PACK_AB_MERGE_C R116, R5, R4, R116 ;  /* 0x000000040574723e */ /* 0x000fe20004807074 */
[C---:B------:R-:W-:Y:S01]  /*7f00*/  FFMA R11, R49.reuse, R58, R11 ;  /* 0x0000003a310b7223 */ /* 0x040fe2000000000b */
[C---:B------:R-:W-:Y:S01]  /*7f10*/  FFMA R12, R49.reuse, R57, R12 ;  /* 0x00000039310c7223 */ /* 0x040fe2000000000c */
[C---:B------:R-:W-:Y:S01]  /*7f20*/  FFMA R13, R49.reuse, R60, R13 ;  /* 0x0000003c310d7223 */ /* 0x040fe2000000000d */
[----:B------:R-:W-:Y:S01]  /*7f30*/  F2FP.F16.E4M3.UNPACK_B R86, R86.H1 ;  /* 0x00000056ff56723e */ /* 0x000fe200030006ff */
[----:B------:R-:W-:Y:S01]  /*7f40*/  FFMA R14, R49, R59, R14 ;  /* 0x0000003b310e7223 */ /* 0x000fe2000000000e */
[----:B------:R-:W-:Y:S01]  /*7f50*/  F2FP.SATFINITE.E4M3.F32.PACK_AB_MERGE_C R117, R11, R10, RZ ;  /* 0x0000000a0b75723e */ /* 0x000fe200048070ff */
[C---:B------:R-:W-:Y:S01]  /*7f60*/  FMUL R15, R47.reuse, R15 ;  /* 0x0000000f2f0f7220 */ /* 0x040fe20000400000 */
[--C-:B------:R-:W-:Y:S02]  /*7f70*/  HADD2.F32 R63, -RZ, R83.reuse.H0_H0 ;  /* 0x20000053ff3f7230 */ /* 0x100fe40000004100 */
[----:B------:R-:W-:Y:S01]  /*7f80*/  FMUL R18, R47, R18 ;  /* 0x000000122f127220 */ /* 0x000fe20000400000 */
[----:B------:R-:W-:Y:S01]  /*7f90*/  HADD2.F32 R66, -RZ, R83.H1_H1 ;  /* 0x30000053ff427230 */ /* 0x000fe20000004100 */
[----:B------:R-:W-:Y:S01]  /*7fa0*/  F2FP.SATFINITE.E4M3.F32.PACK_AB_MERGE_C R117, R9, R8, R117 ;  /* 0x000000080975723e */ /* 0x000fe20004807075 */
[C---:B------:R-:W-:Y:S01]  /*7fb0*/  FFMA R15, R49.reuse, R62, R15 ;  /* 0x0000003e310f7223 */ /* 0x040fe2000000000f */
[C---:B------:R-:W-:Y:S01]  /*7fc0*/  FFMA R16, R49.reuse, R61, R16 ;  /* 0x0000003d31107223 */ /* 0x040fe20000000010 */
[----:B------:R-:W-:Y:S01]  /*7fd0*/  FFMA R17, R49, R64, R17 ;  /* 0x0000004031117223 */ /* 0x000fe20000000011 */
[----:B------:R-:W-:Y:S01]  /*7fe0*/  FMUL R19, R47, R19 ;  /* 0x000000132f137220 */ /* 0x000fe20000400000 */
        /* <DEDUP_REMOVED lines=15> */
[----:B------:R-:W-:Y:S01]  /*80e0*/  F2FP.F16.E4M3.UNPACK_B R87, R87.H1 ;  /* 0x00000057ff57723e */ /* 0x000fe200030006ff */
        /* <DEDUP_REMOVED lines=32> */
[----:B------:R-:W-:Y:S03]  /*82f0*/  IADD3 R79, PT, PT, R44, 0x1, RZ ;  /* 0x000000012c4f7810 */ /* 0x000fe60007ffe0ff */
        /* <DEDUP_REMOVED lines=9> */
[----:B------:R-:W-:Y:S02]  /*8390*/  UIADD3 UR8, UP0, UPT, UR52, 0x680, URZ ;  /* 0x0000068034087890 */ /* 0x000fe4000ff1e0ff */
[----:B------:R-:W-:Y:S02]  /*83a0*/  UIADD3 UR5, UPT, UPT, UR41, 0x40, URZ ;  /* 0x0000004029057890 */ /* 0x000fe4000fffe0ff */
[----:B------:R-:W-:Y:S02]  /*83b0*/  UIADD3 UR4, UPT, UPT, UR49, 0x3400, URZ ;  /* 0x0000340031047890 */ /* 0x000fe4000fffe0ff */
[----:B------:R-:W-:Y:S01]  /*83c0*/  UIADD3.X UR9, UPT, UPT, URZ, UR53, URZ, UP0, !UPT ;  /* 0x00000035ff097290 */ /* 0x000fe200087fe4ff */
[----:B------:R-:W-:Y:S01]  /*83d0*/  UMOV UR6, UR42 ;  /* 0x0000002a00067c82 */ /* 0x000fe20008000000 */
[----:B------:R-:W-:Y:S07]  /*83e0*/  UMOV UR7, UR36 ;  /* 0x0000002400077c82 */ /* 0x000fee0008000000 */
[----:B------:R2:W-:Y:S01]  /*83f0*/  UTMASTG.3D [UR4], [UR8] ;  /* 0x00000004080073b5 */ /* 0x0005e20008010000 */
[----:B------:R0:W-:Y:S01]  /*8400*/  UTMACMDFLUSH ;  /* 0x00000000000079b7 */ /* 0x0001e20000000000 */
[----:B--2---:R-:W-:Y:S04]  /*8410*/  DEPBAR.LE SB0, 0x1 ;  /* 0x000080400000791a */ /* 0x004fe80000000000 */
.L_x_134:
[----:B------:R-:W-:Y:S05]  /*8420*/  BSYNC.RECONVERGENT B0 ;  /* 0x0000000000007941 */ /* 0x000fea0003800200 */
.L_x_133:
[----:B------:R-:W-:Y:S01]  /*8430*/  BAR.SYNC.DEFER_BLOCKING 0x1, 0x80 ;  /* 0x0042000000007b1d */ /* 0x000fe20000010000 */
[----:B------:R-:W-:Y:S01]  /*8440*/  ISETP.NE.AND P2, PT, R111, RZ, PT ;  /* 0x000000ff6f00720c */ /* 0x000fe20003f45270 */
[----:B------:R-:W-:Y:S01]  /*8450*/  IMAD.IADD R20, R43, 0x1, R94 ;  /* 0x000000012b147824 */ /* 0x000fe200078e025e */
[----:B------:R-:W-:Y:S01]  /*8460*/  ISETP.NE.AND P0, PT, R112, 0x2, PT ;  /* 0x000000027000780c */ /* 0x000fe20003f05270 */
[----:B------:R-:W-:Y:S01]  /*8470*/  IMAD.IADD R21, R45, 0x1, R96 ;  /* 0x000000012d157824 */ /* 0x000fe200078e0260 */
[----:B------:R-:W-:Y:S02]  /*8480*/  ISETP.NE.AND P1, PT, R79, 0x4, PT ;  /* 0x000000044f00780c */ /* 0x000fe40003f25270 */
[----:B------:R-:W-:Y:S02]  /*8490*/  SEL R3, RZ, 0x1, P0 ;  /* 0x00000001ff037807 */ /* 0x000fe40000000000 */
[----:B------:R-:W-:Y:S02]  /*84a0*/  SEL R0, RZ, 0x1, P1 ;  /* 0x00000001ff007807 */ /* 0x000fe40000800000 */
[----:B------:R-:W-:Y:S02]  /*84b0*/  LOP3.LUT R106, R106, R3, RZ, 0x3c, !PT ;  /* 0x000000036a6a7212 */ /* 0x000fe400078e3cff */
[----:B------:R-:W-:Y:S02]  /*84c0*/  LOP3.LUT R107, R107, R0, RZ, 0x3c, !PT ;  /* 0x000000006b6b7212 */ /* 0x000fe400078e3cff */
[----:B------:R-:W-:Y:S02]  /*84d0*/  @P2 R2UR UR36, R103 ;  /* 0x00000000672422ca */ /* 0x000fe400000e0000 */
[----:B------:R-:W-:Y:S02]  /*84e0*/  SEL R112, R112, RZ, P0 ;  /* 0x000000ff70707207 */ /* 0x000fe40000000000 */
[----:B------:R-:W-:Y:S01]  /*84f0*/  SEL R44, R79, RZ, P1 ;  /* 0x000000ff4f2c7207 */ /* 0x000fe20000800000 */
[----:B------:R-:W-:Y:S10]  /*8500*/  @P2 BRA `(.L_x_135) ;  /* 0xffffffd400f82947 */ /* 0x000ff4000383ffff */
[----:B------:R-:W-:Y:S05]  /*8510*/  EXIT ;  /* 0x000000000000794d */ /* 0x000fea0003800000 */
.L_x_20:
[----:B--2---:R2:W1:Y:S02]  /*8520*/  SYNCS.PHASECHK.TRANS64.TRYWAIT P0, [R3+URZ+0x2c0], R2 ;  /* 0x0002c002030075a7 */ /* 0x00446400080011ff */
[----:B-1----:R-:W-:Y:S05]  /*8530*/  @!P0 NANOSLEEP.SYNCS 0x989680 ;  /* 0x009896800000895d */ /* 0x002fea0003900000 */
[----:B------:R-:W1:Y:S02]  /*8540*/  @!P0 SYNCS.PHASECHK.TRANS64 P0, [R3+URZ+0x2c0], R2 ;  /* 0x0002c002030085a7 */ /* 0x000e6400080010ff */
[----:B-1----:R-:W-:Y:S05]  /*8550*/  @!P0 BRA `(.L_x_20) ;  /* 0xfffffffc00f08947 */ /* 0x002fea000383ffff */
[----:B------:R-:W-:Y:S05]  /*8560*/  BRA `(.L_x_136) ;  /* 0xffffff94000c7947 */ /* 0x000fea000383ffff */
.L_x_23:
[----:B-1----:R-:W-:-:S07]  /*8570*/  MOV R2, UR33 ;  /* 0x0000002100027c02 */ /* 0x002fce0008000f00 */
.L_x_137:
[----:B-1----:R1:W2:Y:S02]  /*8580*/  SYNCS.PHASECHK.TRANS64.TRYWAIT P0, [R2+URZ+0x110], R5 ;  /* 0x00011005020075a7 */ /* 0x0022a400080011ff */
[----:B--2---:R-:W-:Y:S05]  /*8590*/  @!P0 NANOSLEEP.SYNCS 0x989680 ;  /* 0x009896800000895d */ /* 0x004fea0003900000 */
[----:B------:R-:W2:Y:S02]  /*85a0*/  @!P0 SYNCS.PHASECHK.TRANS64 P0, [R2+URZ+0x110], R5 ;  /* 0x00011005020085a7 */ /* 0x000ea400080010ff */
[----:B--2---:R-:W-:Y:S05]  /*85b0*/  @!P0 BRA `(.L_x_137) ;  /* 0xfffffffc00f08947 */ /* 0x004fea000383ffff */
[----:B------:R-:W-:Y:S05]  /*85c0*/  BRA `(.L_x_22) ;  /* 0xffffff94005c7947 */ /* 0x000fea000383ffff */
.L_x_29:
[----:B-1----:R-:W-:-:S07]  /*85d0*/  MOV R2, UR17 ;  /* 0x0000001100027c02 */ /* 0x002fce0008000f00 */
.L_x_138:
[----:B-1----:R1:W2:Y:S02]  /*85e0*/  SYNCS.PHASECHK.TRANS64.TRYWAIT P0, [R2+URZ+0x110], R5 ;  /* 0x00011005020075a7 */ /* 0x0022a400080011ff */
[----:B--2---:R-:W-:Y:S05]  /*85f0*/  @!P0 NANOSLEEP.SYNCS 0x989680 ;  /* 0x009896800000895d */ /* 0x004fea0003900000 */
[----:B------:R-:W2:Y:S02]  /*8600*/  @!P0 SYNCS.PHASECHK.TRANS64 P0, [R2+URZ+0x110], R5 ;  /* 0x00011005020085a7 */ /* 0x000ea400080010ff */
[----:B--2---:R-:W-:Y:S05]  /*8610*/  @!P0 BRA `(.L_x_138) ;  /* 0xfffffffc00f08947 */ /* 0x004fea000383ffff */
[----:B------:R-:W-:Y:S05]  /*8620*/  BRA `(.L_x_28) ;  /* 0xffffff9800047947 */ /* 0x000fea000383ffff */
.L_x_33:
[----:B-1----:R1:W2:Y:S02]  /*8630*/  SYNCS.PHASECHK.TRANS64.TRYWAIT P0, [R2+URZ+0x250], R3 ;  /* 0x00025003020075a7 */ /* 0x0022a400080011ff */
[----:B--2---:R-:W-:Y:S05]  /*8640*/  @!P0 NANOSLEEP.SYNCS 0x989680 ;  /* 0x009896800000895d */ /* 0x004fea0003900000 */
[----:B------:R-:W2:Y:S02]  /*8650*/  @!P0 SYNCS.PHASECHK.TRANS64 P0, [R2+URZ+0x250], R3 ;  /* 0x00025003020085a7 */ /* 0x000ea400080010ff */
[----:B--2---:R-:W-:Y:S05]  /*8660*/  @!P0 BRA `(.L_x_33) ;  /* 0xfffffffc00f08947 */ /* 0x004fea000383ffff */
[----:B------:R-:W-:Y:S05]  /*8670*/  BRA `(.L_x_139) ;  /* 0xffffff9800947947 */ /* 0x000fea000383ffff */
.L_x_37:
[----:B----4-:R-:W-:-:S07]  /*8680*/  MOV R0, UR5 ;  /* 0x0000000500007c02 */ /* 0x010fce0008000f00 */
.L_x_140:
[----:B-1----:R1:W2:Y:S02]  /*8690*/  SYNCS.PHASECHK.TRANS64.TRYWAIT P0, [R0+URZ], R3 ;  /* 0x00000003000075a7 */ /* 0x0022a400080011ff */
[----:B--2---:R-:W-:Y:S05]  /*86a0*/  @!P0 NANOSLEEP.SYNCS 0x989680 ;  /* 0x009896800000895d */ /* 0x004fea0003900000 */
[----:B------:R-:W2:Y:S02]  /*86b0*/  @!P0 SYNCS.PHASECHK.TRANS64 P0, [R0+URZ], R3 ;  /* 0x00000003000085a7 */ /* 0x000ea400080010ff */
[----:B--2---:R-:W-:Y:S05]  /*86c0*/  @!P0 BRA `(.L_x_140) ;  /* 0xfffffffc00f08947 */ /* 0x004fea000383ffff */
[----:B------:R-:W-:Y:S05]  /*86d0*/  BRA `(.L_x_141) ;  /* 0xffffffa000047947 */ /* 0x000fea000383ffff */
.L_x_38:
[----:B----4-:R-:W-:-:S07]  /*86e0*/  MOV R0, UR5 ;  /* 0x0000000500007c02 */ /* 0x010fce0008000f00 */
.L_x_142:
[----:B-1----:R1:W2:Y:S02]  /*86f0*/  SYNCS.PHASECHK.TRANS64.TRYWAIT P0, [R0+URZ], R3 ;  /* 0x00000003000075a7 */ /* 0x0022a400080011ff */
[----:B--2---:R-:W-:Y:S05]  /*8700*/  @!P0 NANOSLEEP.SYNCS 0x989680 ;  /* 0x009896800000895d */ /* 0x004fea0003900000 */
[----:B------:R-:W2:Y:S02]  /*8710*/  @!P0 SYNCS.PHASECHK.TRANS64 P0, [R0+URZ], R3 ;  /* 0x00000003000085a7 */ /* 0x000ea400080010ff */
[----:B--2---:R-:W-:Y:S05]  /*8720*/  @!P0 BRA `(.L_x_142) ;  /* 0xfffffffc00f08947 */ /* 0x004fea000383ffff */
[----:B------:R-:W-:Y:S05]  /*8730*/  BRA `(.L_x_143) ;  /* 0xffffffa000107947 */ /* 0x000fea000383ffff */
.L_x_39:
[----:B----4-:R-:W-:-:S07]  /*8740*/  MOV R0, UR5 ;  /* 0x0000000500007c02 */ /* 0x010fce0008000f00 */
.L_x_144:
[----:B-1----:R1:W2:Y:S02]  /*8750*/  SYNCS.PHASECHK.TRANS64.TRYWAIT P0, [R0+URZ], R3 ;  /* 0x00000003000075a7 */ /* 0x0022a400080011ff */
[----:B--2---:R-:W-:Y:S05]  /*8760*/  @!P0 NANOSLEEP.SYNCS 0x989680 ;  /* 0x009896800000895d */ /* 0x004fea0003900000 */
[----:B------:R-:W2:Y:S02]  /*8770*/  @!P0 SYNCS.PHASECHK.TRANS64 P0, [R0+URZ], R3 ;  /* 0x00000003000085a7 */ /* 0x000ea400080010ff */
[----:B--2---:R-:W-:Y:S05]  /*8780*/  @!P0 BRA `(.L_x_144) ;  /* 0xfffffffc00f08947 */ /* 0x004fea000383ffff */
[----:B------:R-:W-:Y:S05]  /*8790*/  BRA `(.L_x_145) ;  /* 0xffffffa0001c7947 */ /* 0x000fea000383ffff */
.L_x_40:
[----:B----4-:R-:W-:-:S07]  /*87a0*/  MOV R0, UR5 ;  /* 0x0000000500007c02 */ /* 0x010fce0008000f00 */
.L_x_146:
[----:B-1----:R1:W2:Y:S02]  /*87b0*/  SYNCS.PHASECHK.TRANS64.TRYWAIT P0, [R0+URZ], R3 ;  /* 0x00000003000075a7 */ /* 0x0022a400080011ff */
[----:B--2---:R-:W-:Y:S05]  /*87c0*/  @!P0 NANOSLEEP.SYNCS 0x989680 ;  /* 0x009896800000895d */ /* 0x004fea0003900000 */
[----:B------:R-:W2:Y:S02]  /*87d0*/  @!P0 SYNCS.PHASECHK.TRANS64 P0, [R0+URZ], R3 ;  /* 0x00000003000085a7 */ /* 0x000ea400080010ff */
[----:B--2---:R-:W-:Y:S05]  /*87e0*/  @!P0 BRA `(.L_x_146) ;  /* 0xfffffffc00f08947 */ /* 0x004fea000383ffff */
[----:B------:R-:W-:Y:S05]  /*87f0*/  BRA `(.L_x_147) ;  /* 0xffffffa000287947 */ /* 0x000fea000383ffff */
.L_x_41:
[----:B----4-:R-:W-:-:S07]  /*8800*/  MOV R0, UR5 ;  /* 0x0000000500007c02 */ /* 0x010fce0008000f00 */
.L_x_148:
[----:B-1----:R1:W2:Y:S02]  /*8810*/  SYNCS.PHASECHK.TRANS64.TRYWAIT P0, [R0+URZ], R3 ;  /* 0x00000003000075a7 */ /* 0x0022a400080011ff */
[----:B--2---:R-:W-:Y:S05]  /*8820*/  @!P0 NANOSLEEP.SYNCS 0x989680 ;  /* 0x009896800000895d */ /* 0x004fea0003900000 */
[----:B------:R-:W2:Y:S02]  /*8830*/  @!P0 SYNCS.PHASECHK.TRANS64 P0, [R0+URZ], R3 ;  /* 0x00000003000085a7 */ /* 0x000ea400080010ff */
[----:B--2---:R-:W-:Y:S05]  /*8840*/  @!P0 BRA `(.L_x_148) ;  /* 0xfffffffc00f08947 */ /* 0x004fea000383ffff */
[----:B------:R-:W-:Y:S05]  /*8850*/  BRA `(.L_x_149) ;  /* 0xffffffa000347947 */ /* 0x000fea000383ffff */
.L_x_42:
[----:B----4-:R-:W-:-:S07]  /*8860*/  MOV R0, UR5 ;  /* 0x0000000500007c02 */ /* 0x010fce0008000f00 */
.L_x_150:
[----:B-1----:R1:W2:Y:S02]  /*8870*/  SYNCS.PHASECHK.TRANS64.TRYWAIT P0, [R0+URZ], R3 ;  /* 0x00000003000075a7 */ /* 0x0022a400080011ff */
[----:B--2---:R-:W-:Y:S05]  /*8880*/  @!P0 NANOSLEEP.SYNCS 0x989680 ;  /* 0x009896800000895d */ /* 0x004fea0003900000 */
[----:B------:R-:W2:Y:S02]  /*8890*/  @!P0 SYNCS.PHASECHK.TRANS64 P0, [R0+URZ], R3 ;  /* 0x00000003000085a7 */ /* 0x000ea400080010ff */
[----:B--2---:R-:W-:Y:S05]  /*88a0*/  @!P0 BRA `(.L_x_150) ;  /* 0xfffffffc00f08947 */ /* 0x004fea000383ffff */
[----:B------:R-:W-:Y:S05]  /*88b0*/  BRA `(.L_x_151) ;  /* 0xffffffa000407947 */ /* 0x000fea000383ffff */
.L_x_43:
[----:B----4-:R-:W-:-:S07]  /*88c0*/  MOV R0, UR5 ;  /* 0x0000000500007c02 */ /* 0x010fce0008000f00 */
.L_x_152:
[----:B-1----:R1:W2:Y:S02]  /*88d0*/  SYNCS.PHASECHK.TRANS64.TRYWAIT P0, [R0+URZ], R3 ;  /* 0x00000003000075a7 */ /* 0x0022a400080011ff */
[----:B--2---:R-:W-:Y:S05]  /*88e0*/  @!P0 NANOSLEEP.SYNCS 0x989680 ;  /* 0x009896800000895d */ /* 0x004fea0003900000 */
[----:B------:R-:W2:Y:S02]  /*88f0*/  @!P0 SYNCS.PHASECHK.TRANS64 P0, [R0+URZ], R3 ;  /* 0x00000003000085a7 */ /* 0x000ea400080010ff */
[----:B--2---:R-:W-:Y:S05]  /*8900*/  @!P0 BRA `(.L_x_152) ;  /* 0xfffffffc00f08947 */ /* 0x004fea000383ffff */
[----:B------:R-:W-:Y:S05]  /*8910*/  BRA `(.L_x_153) ;  /* 0xffffffa0004c7947 */ /* 0x000fea000383ffff */
.L_x_44:
[----:B----4-:R-:W-:-:S07]  /*8920*/  MOV R0, UR5 ;  /* 0x0000000500007c02 */ /* 0x010fce0008000f00 */
.L_x_154:
[----:B-1----:R1:W2:Y:S02]  /*8930*/  SYNCS.PHASECHK.TRANS64.TRYWAIT P0, [R0+URZ], R3 ;  /* 0x00000003000075a7 */ /* 0x0022a400080011ff */
[----:B--2---:R-:W-:Y:S05]  /*8940*/  @!P0 NANOSLEEP.SYNCS 0x989680 ;  /* 0x009896800000895d */ /* 0x004fea0003900000 */
[----:B------:R-:W2:Y:S02]  /*8950*/  @!P0 SYNCS.PHASECHK.TRANS64 P0, [R0+URZ], R3 ;  /* 0x00000003000085a7 */ /* 0x000ea400080010ff */
[----:B--2---:R-:W-:Y:S05]  /*8960*/  @!P0 BRA `(.L_x_154) ;  /* 0xfffffffc00f08947 */ /* 0x004fea000383ffff */
[----:B------:R-:W-:Y:S05]  /*8970*/  BRA `(.L_x_155) ;  /* 0xffffffa000587947 */ /* 0x000fea000383ffff */
.L_x_45:
[----:B----4-:R-:W-:-:S07]  /*8980*/  MOV R0, UR5 ;  /* 0x0000000500007c02 */ /* 0x010fce0008000f00 */
.L_x_156:
[----:B-1----:R1:W2:Y:S02]  /*8990*/  SYNCS.PHASECHK.TRANS64.TRYWAIT P0, [R0+URZ], R3 ;  /* 0x00000003000075a7 */ /* 0x0022a400080011ff */
[----:B--2---:R-:W-:Y:S05]  /*89a0*/  @!P0 NANOSLEEP.SYNCS 0x989680 ;  /* 0x009896800000895d */ /* 0x004fea0003900000 */
[----:B------:R-:W2:Y:S02]  /*89b0*/  @!P0 SYNCS.PHASECHK.TRANS64 P0, [R0+URZ], R3 ;  /* 0x00000003000085a7 */ /* 0x000ea400080010ff */
[----:B--2---:R-:W-:Y:S05]  /*89c0*/  @!P0 BRA `(.L_x_156) ;  /* 0xfffffffc00f08947 */ /* 0x004fea000383ffff */
[----:B------:R-:W-:Y:S05]  /*89d0*/  BRA `(.L_x_157) ;  /* 0xffffffa000647947 */ /* 0x000fea000383ffff */
.L_x_46:
[----:B----4-:R-:W-:-:S07]  /*89e0*/  MOV R0, UR5 ;  /* 0x0000000500007c02 */ /* 0x010fce0008000f00 */
.L_x_158:
[----:B-1----:R1:W2:Y:S02]  /*89f0*/  SYNCS.PHASECHK.TRANS64.TRYWAIT P0, [R0+URZ], R3 ;  /* 0x00000003000075a7 */ /* 0x0022a400080011ff */
[----:B--2---:R-:W-:Y:S05]  /*8a00*/  @!P0 NANOSLEEP.SYNCS 0x989680 ;  /* 0x009896800000895d */ /* 0x004fea0003900000 */
[----:B------:R-:W2:Y:S02]  /*8a10*/  @!P0 SYNCS.PHASECHK.TRANS64 P0, [R0+URZ], R3 ;  /* 0x00000003000085a7 */ /* 0x000ea400080010ff */
[----:B--2---:R-:W-:Y:S05]  /*8a20*/  @!P0 BRA `(.L_x_158) ;  /* 0xfffffffc00f08947 */ /* 0x004fea000383ffff */
[----:B------:R-:W-:Y:S05]  /*8a30*/  BRA `(.L_x_159) ;  /* 0xffffffa000707947 */ /* 0x000fea000383ffff */
.L_x_47:
[----:B----4-:R-:W-:-:S07]  /*8a40*/  MOV R0, UR5 ;  /* 0x0000000500007c02 */ /* 0x010fce0008000f00 */
.L_x_160:
[----:B-1----:R1:W2:Y:S02]  /*8a50*/  SYNCS.PHASECHK.TRANS64.TRYWAIT P0, [R0+URZ], R3 ;  /* 0x00000003000075a7 */ /* 0x0022a400080011ff */
[----:B--2---:R-:W-:Y:S05]  /*8a60*/  @!P0 NANOSLEEP.SYNCS 0x989680 ;  /* 0x009896800000895d */ /* 0x004fea0003900000 */
[----:B------:R-:W2:Y:S02]  /*8a70*/  @!P0 SYNCS.PHASECHK.TRANS64 P0, [R0+URZ], R3 ;  /* 0x00000003000085a7 */ /* 0x000ea400080010ff */
[----:B--2---:R-:W-:Y:S05]  /*8a80*/  @!P0 BRA `(.L_x_160) ;  /* 0xfffffffc00f08947 */ /* 0x004fea000383ffff */
[----:B------:R-:W-:Y:S05]  /*8a90*/  BRA `(.L_x_161) ;  /* 0xffffffa0007c7947 */ /* 0x000fea000383ffff */
.L_x_48:
[----:B----4-:R-:W-:-:S07]  /*8aa0*/  MOV R0, UR5 ;  /* 0x0000000500007c02 */ /* 0x010fce0008000f00 */
.L_x_162:
[----:B-1----:R1:W2:Y:S02]  /*8ab0*/  SYNCS.PHASECHK.TRANS64.TRYWAIT P0, [R0+URZ], R3 ;  /* 0x00000003000075a7 */ /* 0x0022a400080011ff */
[----:B--2---:R-:W-:Y:S05]  /*8ac0*/  @!P0 NANOSLEEP.SYNCS 0x989680 ;  /* 0x009896800000895d */ /* 0x004fea0003900000 */
[----:B------:R-:W2:Y:S02]  /*8ad0*/  @!P0 SYNCS.PHASECHK.TRANS64 P0, [R0+URZ], R3 ;  /* 0x00000003000085a7 */ /* 0x000ea400080010ff */
[----:B--2---:R-:W-:Y:S05]  /*8ae0*/  @!P0 BRA `(.L_x_162) ;  /* 0xfffffffc00f08947 */ /* 0x004fea000383ffff */
[----:B------:R-:W-:Y:S05]  /*8af0*/  BRA `(.L_x_163) ;  /* 0xffffffa000887947 */ /* 0x000fea000383ffff */
.L_x_49:
[----:B----4-:R-:W-:-:S07]  /*8b00*/  MOV R0, UR5 ;  /* 0x0000000500007c02 */ /* 0x010fce0008000f00 */
.L_x_164:
[----:B-1----:R1:W2:Y:S02]  /*8b10*/  SYNCS.PHASECHK.TRANS64.TRYWAIT P0, [R0+URZ], R3 ;  /* 0x00000003000075a7 */ /* 0x0022a400080011ff */
[----:B--2---:R-:W-:Y:S05]  /*8b20*/  @!P0 NANOSLEEP.SYNCS 0x989680 ;  /* 0x009896800000895d */ /* 0x004fea0003900000 */
[----:B------:R-:W2:Y:S02]  /*8b30*/  @!P0 SYNCS.PHASECHK.TRANS64 P0, [R0+URZ], R3 ;  /* 0x00000003000085a7 */ /* 0x000ea400080010ff */
[----:B--2---:R-:W-:Y:S05]  /*8b40*/  @!P0 BRA `(.L_x_164) ;  /* 0xfffffffc00f08947 */ /* 0x004fea000383ffff */
[----:B------:R-:W-:Y:S05]  /*8b50*/  BRA `(.L_x_165) ;  /* 0xffffffa000947947 */ /* 0x000fea000383ffff */
.L_x_50:
[----:B----4-:R-:W-:-:S07]  /*8b60*/  MOV R0, UR5 ;  /* 0x0000000500007c02 */ /* 0x010fce0008000f00 */
.L_x_166:
[----:B-1----:R1:W2:Y:S02]  /*8b70*/  SYNCS.PHASECHK.TRANS64.TRYWAIT P0, [R0+URZ], R3 ;  /* 0x00000003000075a7 */ /* 0x0022a400080011ff */
[----:B--2---:R-:W-:Y:S05]  /*8b80*/  @!P0 NANOSLEEP.SYNCS 0x989680 ;  /* 0x009896800000895d */ /* 0x004fea0003900000 */
[----:B------:R-:W2:Y:S02]  /*8b90*/  @!P0 SYNCS.PHASECHK.TRANS64 P0, [R0+URZ], R3 ;  /* 0x00000003000085a7 */ /* 0x000ea400080010ff */
[----:B--2---:R-:W-:Y:S05]  /*8ba0*/  @!P0 BRA `(.L_x_166) ;  /* 0xfffffffc00f08947 */ /* 0x004fea000383ffff */
[----:B------:R-:W-:Y:S05]  /*8bb0*/  BRA `(.L_x_167) ;  /* 0xffffffa000a07947 */ /* 0x000fea000383ffff */
.L_x_51:
[----:B----4-:R-:W-:-:S07]  /*8bc0*/  MOV R0, UR5 ;  /* 0x0000000500007c02 */ /* 0x010fce0008000f00 */
.L_x_168:
[----:B-1----:R1:W2:Y:S02]  /*8bd0*/  SYNCS.PHASECHK.TRANS64.TRYWAIT P0, [R0+URZ], R3 ;  /* 0x00000003000075a7 */ /* 0x0022a400080011ff */
[----:B--2---:R-:W-:Y:S05]  /*8be0*/  @!P0 NANOSLEEP.SYNCS 0x989680 ;  /* 0x009896800000895d */ /* 0x004fea0003900000 */
[----:B------:R-:W2:Y:S02]  /*8bf0*/  @!P0 SYNCS.PHASECHK.TRANS64 P0, [R0+URZ], R3 ;  /* 0x00000003000085a7 */ /* 0x000ea400080010ff */
[----:B--2---:R-:W-:Y:S05]  /*8c00*/  @!P0 BRA `(.L_x_168) ;  /* 0xfffffffc00f08947 */ /* 0x004fea000383ffff */
[----:B------:R-:W-:Y:S05]  /*8c10*/  BRA `(.L_x_169) ;  /* 0xffffffa000ac7947 */ /* 0x000fea000383ffff */
.L_x_52:
[----:B----4-:R-:W-:-:S07]  /*8c20*/  MOV R0, UR5 ;  /* 0x0000000500007c02 */ /* 0x010fce0008000f00 */
.L_x_170:
[----:B-1----:R1:W2:Y:S02]  /*8c30*/  SYNCS.PHASECHK.TRANS64.TRYWAIT P0, [R0+URZ], R3 ;  /* 0x00000003000075a7 */ /* 0x0022a400080011ff */
[----:B--2---:R-:W-:Y:S05]  /*8c40*/  @!P0 NANOSLEEP.SYNCS 0x989680 ;  /* 0x009896800000895d */ /* 0x004fea0003900000 */
[----:B------:R-:W2:Y:S02]  /*8c50*/  @!P0 SYNCS.PHASECHK.TRANS64 P0, [R0+URZ], R3 ;  /* 0x00000003000085a7 */ /* 0x000ea400080010ff */
[----:B--2---:R-:W-:Y:S05]  /*8c60*/  @!P0 BRA `(.L_x_170) ;  /* 0xfffffffc00f08947 */ /* 0x004fea000383ffff */
[----:B------:R-:W-:Y:S05]  /*8c70*/  BRA `(.L_x_171) ;  /* 0xffffffa000b87947 */ /* 0x000fea000383ffff */
.L_x_53:
[----:B----4-:R-:W-:-:S07]  /*8c80*/  MOV R0, UR5 ;  /* 0x0000000500007c02 */ /* 0x010fce0008000f00 */
.L_x_172:
[----:B-1----:R1:W2:Y:S02]  /*8c90*/  SYNCS.PHASECHK.TRANS64.TRYWAIT P0, [R0+URZ], R3 ;  /* 0x00000003000075a7 */ /* 0x0022a400080011ff */
[----:B--2---:R-:W-:Y:S05]  /*8ca0*/  @!P0 NANOSLEEP.SYNCS 0x989680 ;  /* 0x009896800000895d */ /* 0x004fea0003900000 */
[----:B------:R-:W2:Y:S02]  /*8cb0*/  @!P0 SYNCS.PHASECHK.TRANS64 P0, [R0+URZ], R3 ;  /* 0x00000003000085a7 */ /* 0x000ea400080010ff */
[----:B--2---:R-:W-:Y:S05]  /*8cc0*/  @!P0 BRA `(.L_x_172) ;  /* 0xfffffffc00f08947 */ /* 0x004fea000383ffff */
[----:B------:R-:W-:Y:S05]  /*8cd0*/  BRA `(.L_x_173) ;  /* 0xffffffa000c47947 */ /* 0x000fea000383ffff */
.L_x_54:
[----:B----4-:R-:W-:-:S07]  /*8ce0*/  MOV R0, UR5 ;  /* 0x0000000500007c02 */ /* 0x010fce0008000f00 */
.L_x_174:
[----:B-1----:R1:W2:Y:S02]  /*8cf0*/  SYNCS.PHASECHK.TRANS64.TRYWAIT P0, [R0+URZ], R3 ;  /* 0x00000003000075a7 */ /* 0x0022a400080011ff */
[----:B--2---:R-:W-:Y:S05]  /*8d00*/  @!P0 NANOSLEEP.SYNCS 0x989680 ;  /* 0x009896800000895d */ /* 0x004fea0003900000 */
[----:B------:R-:W2:Y:S02]  /*8d10*/  @!P0 SYNCS.PHASECHK.TRANS64 P0, [R0+URZ], R3 ;  /* 0x00000003000085a7 */ /* 0x000ea400080010ff */
[----:B--2---:R-:W-:Y:S05]  /*8d20*/  @!P0 BRA `(.L_x_174) ;  /* 0xfffffffc00f08947 */ /* 0x004fea000383ffff */
[----:B------:R-:W-:Y:S05]  /*8d30*/  BRA `(.L_x_175) ;  /* 0xffffffa000d07947 */ /* 0x000fea000383ffff */
.L_x_55:
[----:B----4-:R-:W-:-:S07]  /*8d40*/  MOV R0, UR5 ;  /* 0x0000000500007c02 */ /* 0x010fce0008000f00 */
.L_x_176:
[----:B-1----:R1:W2:Y:S02]  /*8d50*/  SYNCS.PHASECHK.TRANS64.TRYWAIT P0, [R0+URZ], R3 ;  /* 0x00000003000075a7 */ /* 0x0022a400080011ff */
[----:B--2---:R-:W-:Y:S05]  /*8d60*/  @!P0 NANOSLEEP.SYNCS 0x989680 ;  /* 0x009896800000895d */ /* 0x004fea0003900000 */
[----:B------:R-:W2:Y:S02]  /*8d70*/  @!P0 SYNCS.PHASECHK.TRANS64 P0, [R0+URZ], R3 ;  /* 0x00000003000085a7 */ /* 0x000ea400080010ff */
[----:B--2---:R-:W-:Y:S05]  /*8d80*/  @!P0 BRA `(.L_x_176) ;  /* 0xfffffffc00f08947 */ /* 0x004fea000383ffff */
[----:B------:R-:W-:Y:S05]  /*8d90*/  BRA `(.L_x_177) ;  /* 0xffffffa000dc7947 */ /* 0x000fea000383ffff */
.L_x_56:
[----:B----4-:R-:W-:-:S07]  /*8da0*/  MOV R0, UR5 ;  /* 0x0000000500007c02 */ /* 0x010fce0008000f00 */
.L_x_178:
[----:B-1----:R1:W2:Y:S02]  /*8db0*/  SYNCS.PHASECHK.TRANS64.TRYWAIT P0, [R0+URZ], R3 ;  /* 0x00000003000075a7 */ /* 0x0022a400080011ff */
[----:B--2---:R-:W-:Y:S05]  /*8dc0*/  @!P0 NANOSLEEP.SYNCS 0x989680 ;  /* 0x009896800000895d */ /* 0x004fea0003900000 */
[----:B------:R-:W2:Y:S02]  /*8dd0*/  @!P0 SYNCS.PHASECHK.TRANS64 P0, [R0+URZ], R3 ;  /* 0x00000003000085a7 */ /* 0x000ea400080010ff */
[----:B--2---:R-:W-:Y:S05]  /*8de0*/  @!P0 BRA `(.L_x_178) ;  /* 0xfffffffc00f08947 */ /* 0x004fea000383ffff */
[----:B------:R-:W-:Y:S05]  /*8df0*/  BRA `(.L_x_179) ;  /* 0xffffffa000e87947 */ /* 0x000fea000383ffff */
.L_x_57:
[----:B----4-:R-:W-:-:S07]  /*8e00*/  MOV R0, UR5 ;  /* 0x0000000500007c02 */ /* 0x010fce0008000f00 */
.L_x_180:
[----:B-1----:R1:W2:Y:S02]  /*8e10*/  SYNCS.PHASECHK.TRANS64.TRYWAIT P0, [R0+URZ], R3 ;  /* 0x00000003000075a7 */ /* 0x0022a400080011ff */
[----:B--2---:R-:W-:Y:S05]  /*8e20*/  @!P0 NANOSLEEP.SYNCS 0x989680 ;  /* 0x009896800000895d */ /* 0x004fea0003900000 */
[----:B------:R-:W2:Y:S02]  /*8e30*/  @!P0 SYNCS.PHASECHK.TRANS64 P0, [R0+URZ], R3 ;  /* 0x00000003000085a7 */ /* 0x000ea400080010ff */
[----:B--2---:R-:W-:Y:S05]  /*8e40*/  @!P0 BRA `(.L_x_180) ;  /* 0xfffffffc00f08947 */ /* 0x004fea000383ffff */
[----:B------:R-:W-:Y:S05]  /*8e50*/  BRA `(.L_x_181) ;  /* 0xffffffa000f47947 */ /* 0x000fea000383ffff */
.L_x_58:
[----:B----4-:R-:W-:-:S07]  /*8e60*/  MOV R0, UR5 ;  /* 0x0000000500007c02 */ /* 0x010fce0008000f00 */
.L_x_182:
[----:B-1----:R1:W2:Y:S02]  /*8e70*/  SYNCS.PHASECHK.TRANS64.TRYWAIT P0, [R0+URZ], R3 ;  /* 0x00000003000075a7 */ /* 0x0022a400080011ff */
[----:B--2---:R-:W-:Y:S05]  /*8e80*/  @!P0 NANOSLEEP.SYNCS 0x989680 ;  /* 0x009896800000895d */ /* 0x004fea0003900000 */
[----:B------:R-:W2:Y:S02]  /*8e90*/  @!P0 SYNCS.PHASECHK.TRANS64 P0, [R0+URZ], R3 ;  /* 0x00000003000085a7 */ /* 0x000ea400080010ff */
[----:B--2---:R-:W-:Y:S05]  /*8ea0*/  @!P0 BRA `(.L_x_182) ;  /* 0xfffffffc00f08947 */ /* 0x004fea000383ffff */
[----:B------:R-:W-:Y:S05]  /*8eb0*/  BRA `(.L_x_183) ;  /* 0xffffffa400007947 */ /* 0x000fea000383ffff */
.L_x_59:
[----:B----4-:R-:W-:-:S07]  /*8ec0*/  MOV R0, UR5 ;  /* 0x0000000500007c02 */ /* 0x010fce0008000f00 */
.L_x_184:
[----:B-1----:R1:W2:Y:S02]  /*8ed0*/  SYNCS.PHASECHK.TRANS64.TRYWAIT P0, [R0+URZ], R3 ;  /* 0x00000003000075a7 */ /* 0x0022a400080011ff */
[----:B--2---:R-:W-:Y:S05]  /*8ee0*/  @!P0 NANOSLEEP.SYNCS 0x989680 ;  /* 0x009896800000895d */ /* 0x004fea0003900000 */
[----:B------:R-:W2:Y:S02]  /*8ef0*/  @!P0 SYNCS.PHASECHK.TRANS64 P0, [R0+URZ], R3 ;  /* 0x00000003000085a7 */ /* 0x000ea400080010ff */
[----:B--2---:R-:W-:Y:S05]  /*8f00*/  @!P0 BRA `(.L_x_184) ;  /* 0xfffffffc00f08947 */ /* 0x004fea000383ffff */
[----:B------:R-:W-:Y:S05]  /*8f10*/  BRA `(.L_x_185) ;  /* 0xffffffa4000c7947 */ /* 0x000fea000383ffff */
.L_x_60:
[----:B----4-:R-:W-:-:S07]  /*8f20*/  MOV R0, UR5 ;  /* 0x0000000500007c02 */ /* 0x010fce0008000f00 */
.L_x_186:
[----:B-1----:R1:W2:Y:S02]  /*8f30*/  SYNCS.PHASECHK.TRANS64.TRYWAIT P0, [R0+URZ], R3 ;  /* 0x00000003000075a7 */ /* 0x0022a400080011ff */
[----:B--2---:R-:W-:Y:S05]  /*8f40*/  @!P0 NANOSLEEP.SYNCS 0x989680 ;  /* 0x009896800000895d */ /* 0x004fea0003900000 */
[----:B------:R-:W2:Y:S02]  /*8f50*/  @!P0 SYNCS.PHASECHK.TRANS64 P0, [R0+URZ], R3 ;  /* 0x00000003000085a7 */ /* 0x000ea400080010ff */
[----:B--2---:R-:W-:Y:S05]  /*8f60*/  @!P0 BRA `(.L_x_186) ;  /* 0xfffffffc00f08947 */ /* 0x004fea000383ffff */
[----:B------:R-:W-:Y:S05]  /*8f70*/  BRA `(.L_x_187) ;  /* 0xffffffa400187947 */ /* 0x000fea000383ffff */
.L_x_61:
[----:B----4-:R-:W-:-:S07]  /*8f80*/  MOV R0, UR5 ;  /* 0x0000000500007c02 */ /* 0x010fce0008000f00 */
.L_x_188:
[----:B-1----:R1:W2:Y:S02]  /*8f90*/  SYNCS.PHASECHK.TRANS64.TRYWAIT P0, [R0+URZ], R3 ;  /* 0x00000003000075a7 */ /* 0x0022a400080011ff */
[----:B--2---:R-:W-:Y:S05]  /*8fa0*/  @!P0 NANOSLEEP.SYNCS 0x989680 ;  /* 0x009896800000895d */ /* 0x004fea0003900000 */
[----:B------:R-:W2:Y:S02]  /*8fb0*/  @!P0 SYNCS.PHASECHK.TRANS64 P0, [R0+URZ], R3 ;  /* 0x00000003000085a7 */ /* 0x000ea400080010ff */
[----:B--2---:R-:W-:Y:S05]  /*8fc0*/  @!P0 BRA `(.L_x_188) ;  /* 0xfffffffc00f08947 */ /* 0x004fea000383ffff */
[----:B------:R-:W-:Y:S05]  /*8fd0*/  BRA `(.L_x_189) ;  /* 0xffffffa400247947 */ /* 0x000fea000383ffff */
.L_x_62:
[----:B----4-:R-:W-:-:S07]  /*8fe0*/  MOV R0, UR5 ;  /* 0x0000000500007c02 */ /* 0x010fce0008000f00 */
.L_x_190:
[----:B-1----:R1:W2:Y:S02]  /*8ff0*/  SYNCS.PHASECHK.TRANS64.TRYWAIT P0, [R0+URZ], R3 ;  /* 0x00000003000075a7 */ /* 0x0022a400080011ff */
[----:B--2---:R-:W-:Y:S05]  /*9000*/  @!P0 NANOSLEEP.SYNCS 0x989680 ;  /* 0x009896800000895d */ /* 0x004fea0003900000 */
[----:B------:R-:W2:Y:S02]  /*9010*/  @!P0 SYNCS.PHASECHK.TRANS64 P0, [R0+URZ], R3 ;  /* 0x00000003000085a7 */ /* 0x000ea400080010ff */
[----:B--2---:R-:W-:Y:S05]  /*9020*/  @!P0 BRA `(.L_x_190) ;  /* 0xfffffffc00f08947 */ /* 0x004fea000383ffff */
[----:B------:R-:W-:Y:S05]  /*9030*/  BRA `(.L_x_191) ;  /* 0xffffffa400307947 */ /* 0x000fea000383ffff */
.L_x_63:
[----:B----4-:R-:W-:-:S07]  /*9040*/  MOV R0, UR5 ;  /* 0x0000000500007c02 */ /* 0x010fce0008000f00 */
.L_x_192:
[----:B-1----:R1:W2:Y:S02]  /*9050*/  SYNCS.PHASECHK.TRANS64.TRYWAIT P0, [R0+URZ], R3 ;  /* 0x00000003000075a7 */ /* 0x0022a400080011ff */
[----:B--2---:R-:W-:Y:S05]  /*9060*/  @!P0 NANOSLEEP.SYNCS 0x989680 ;  /* 0x009896800000895d */ /* 0x004fea0003900000 */
[----:B------:R-:W2:Y:S02]  /*9070*/  @!P0 SYNCS.PHASECHK.TRANS64 P0, [R0+URZ], R3 ;  /* 0x00000003000085a7 */ /* 0x000ea400080010ff */
[----:B--2---:R-:W-:Y:S05]  /*9080*/  @!P0 BRA `(.L_x_192) ;  /* 0xfffffffc00f08947 */ /* 0x004fea000383ffff */
[----:B------:R-:W-:Y:S05]  /*9090*/  BRA `(.L_x_193) ;  /* 0xffffffa4003c7947 */ /* 0x000fea000383ffff */
.L_x_64:
[----:B----4-:R-:W-:-:S07]  /*90a0*/  MOV R0, UR5 ;  /* 0x0000000500007c02 */ /* 0x010fce0008000f00 */
.L_x_194:
[----:B-1----:R1:W2:Y:S02]  /*90b0*/  SYNCS.PHASECHK.TRANS64.TRYWAIT P0, [R0+URZ], R3 ;  /* 0x00000003000075a7 */ /* 0x0022a400080011ff */
[----:B--2---:R-:W-:Y:S05]  /*90c0*/  @!P0 NANOSLEEP.SYNCS 0x989680 ;  /* 0x009896800000895d */ /* 0x004fea0003900000 */
[----:B------:R-:W2:Y:S02]  /*90d0*/  @!P0 SYNCS.PHASECHK.TRANS64 P0, [R0+URZ], R3 ;  /* 0x00000003000085a7 */ /* 0x000ea400080010ff */
[----:B--2---:R-:W-:Y:S05]  /*90e0*/  @!P0 BRA `(.L_x_194) ;  /* 0xfffffffc00f08947 */ /* 0x004fea000383ffff */
[----:B------:R-:W-:Y:S05]  /*90f0*/  BRA `(.L_x_195) ;  /* 0xffffffa400487947 */ /* 0x000fea000383ffff */
.L_x_65:
[----:B----4-:R-:W-:-:S07]  /*9100*/  MOV R0, UR5 ;  /* 0x0000000500007c02 */ /* 0x010fce0008000f00 */
.L_x_196:
[----:B-1----:R1:W2:Y:S02]  /*9110*/  SYNCS.PHASECHK.TRANS64.TRYWAIT P0, [R0+URZ], R3 ;  /* 0x00000003000075a7 */ /* 0x0022a400080011ff */
[----:B--2---:R-:W-:Y:S05]  /*9120*/  @!P0 NANOSLEEP.SYNCS 0x989680 ;  /* 0x009896800000895d */ /* 0x004fea0003900000 */
[----:B------:R-:W2:Y:S02]  /*9130*/  @!P0 SYNCS.PHASECHK.TRANS64 P0, [R0+URZ], R3 ;  /* 0x00000003000085a7 */ /* 0x000ea400080010ff */
[----:B--2---:R-:W-:Y:S05]  /*9140*/  @!P0 BRA `(.L_x_196) ;  /* 0xfffffffc00f08947 */ /* 0x004fea000383ffff */
[----:B------:R-:W-:Y:S05]  /*9150*/  BRA `(.L_x_197) ;  /* 0xffffffa400547947 */ /* 0x000fea000383ffff */
.L_x_66:
[----:B----4-:R-:W-:-:S07]  /*9160*/  MOV R0, UR5 ;  /* 0x0000000500007c02 */ /* 0x010fce0008000f00 */
.L_x_198:
[----:B-1----:R1:W2:Y:S02]  /*9170*/  SYNCS.PHASECHK.TRANS64.TRYWAIT P0, [R0+URZ], R3 ;  /* 0x00000003000075a7 */ /* 0x0022a400080011ff */
[----:B--2---:R-:W-:Y:S05]  /*9180*/  @!P0 NANOSLEEP.SYNCS 0x989680 ;  /* 0x009896800000895d */ /* 0x004fea0003900000 */
[----:B------:R-:W2:Y:S02]  /*9190*/  @!P0 SYNCS.PHASECHK.TRANS64 P0, [R0+URZ], R3 ;  /* 0x00000003000085a7 */ /* 0x000ea400080010ff */
[----:B--2---:R-:W-:Y:S05]  /*91a0*/  @!P0 BRA `(.L_x_198) ;  /* 0xfffffffc00f08947 */ /* 0x004fea000383ffff */
[----:B------:R-:W-:Y:S05]  /*91b0*/  BRA `(.L_x_199) ;  /* 0xffffffa400607947 */ /* 0x000fea000383ffff */
.L_x_67:
[----:B----4-:R-:W-:-:S07]  /*91c0*/  MOV R0, UR5 ;  /* 0x0000000500007c02 */ /* 0x010fce0008000f00 */
.L_x_200:
[----:B-1----:R1:W2:Y:S02]  /*91d0*/  SYNCS.PHASECHK.TRANS64.TRYWAIT P0, [R0+URZ], R3 ;  /* 0x00000003000075a7 */ /* 0x0022a400080011ff */
[----:B--2---:R-:W-:Y:S05]  /*91e0*/  @!P0 NANOSLEEP.SYNCS 0x989680 ;  /* 0x009896800000895d */ /* 0x004fea0003900000 */
[----:B------:R-:W2:Y:S02]  /*91f0*/  @!P0 SYNCS.PHASECHK.TRANS64 P0, [R0+URZ], R3 ;  /* 0x00000003000085a7 */ /* 0x000ea400080010ff */
[----:B--2---:R-:W-:Y:S05]  /*9200*/  @!P0 BRA `(.L_x_200) ;  /* 0xfffffffc00f08947 */ /* 0x004fea000383ffff */
[----:B------:R-:W-:Y:S05]  /*9210*/  BRA `(.L_x_201) ;  /* 0xffffffa4006c7947 */ /* 0x000fea000383ffff */
.L_x_68:
[----:B----4-:R-:W-:-:S07]  /*9220*/  MOV R0, UR5 ;  /* 0x0000000500007c02 */ /* 0x010fce0008000f00 */
.L_x_202:
[----:B-1----:R1:W2:Y:S02]  /*9230*/  SYNCS.PHASECHK.TRANS64.TRYWAIT P0, [R0+URZ], R3 ;  /* 0x00000003000075a7 */ /* 0x0022a400080011ff */
[----:B--2---:R-:W-:Y:S05]  /*9240*/  @!P0 NANOSLEEP.SYNCS 0x989680 ;  /* 0x009896800000895d */ /* 0x004fea0003900000 */
[----:B------:R-:W2:Y:S02]  /*9250*/  @!P0 SYNCS.PHASECHK.TRANS64 P0, [R0+URZ], R3 ;  /* 0x00000003000085a7 */ /* 0x000ea400080010ff */
[----:B--2---:R-:W-:Y:S05]  /*9260*/  @!P0 BRA `(.L_x_202) ;  /* 0xfffffffc00f08947 */ /* 0x004fea000383ffff */
[----:B------:R-:W-:Y:S05]  /*9270*/  BRA `(.L_x_203) ;  /* 0xffffffa400787947 */ /* 0x000fea000383ffff */
.L_x_69:
[----:B----4-:R-:W-:-:S07]  /*9280*/  MOV R0, UR5 ;  /* 0x0000000500007c02 */ /* 0x010fce0008000f00 */
.L_x_204:
[----:B-1----:R1:W2:Y:S02]  /*9290*/  SYNCS.PHASECHK.TRANS64.TRYWAIT P0, [R0+URZ], R3 ;  /* 0x00000003000075a7 */ /* 0x0022a400080011ff */
[----:B--2---:R-:W-:Y:S05]  /*92a0*/  @!P0 NANOSLEEP.SYNCS 0x989680 ;  /* 0x009896800000895d */ /* 0x004fea0003900000 */
[----:B------:R-:W2:Y:S02]  /*92b0*/  @!P0 SYNCS.PHASECHK.TRANS64 P0, [R0+URZ], R3 ;  /* 0x00000003000085a7 */ /* 0x000ea400080010ff */
[----:B--2---:R-:W-:Y:S05]  /*92c0*/  @!P0 BRA `(.L_x_204) ;  /* 0xfffffffc00f08947 */ /* 0x004fea000383ffff */
[----:B------:R-:W-:Y:S05]  /*92d0*/  BRA `(.L_x_205) ;  /* 0xffffffa400847947 */ /* 0x000fea000383ffff */
.L_x_72:
[----:B-1----:R1:W2:Y:S02]  /*92e0*/  SYNCS.PHASECHK.TRANS64.TRYWAIT P0, [R0+URZ+0x2b0], R5 ;  /* 0x0002b005000075a7 */ /* 0x0022a400080011ff */
[----:B--2---:R-:W-:Y:S05]  /*92f0*/  @!P0 NANOSLEEP.SYNCS 0x989680 ;  /* 0x009896800000895d */ /* 0x004fea0003900000 */
[----:B------:R-:W2:Y:S02]  /*9300*/  @!P0 SYNCS.PHASECHK.TRANS64 P0, [R0+URZ+0x2b0], R5 ;  /* 0x0002b005000085a7 */ /* 0x000ea400080010ff */
[----:B--2---:R-:W-:Y:S05]  /*9310*/  @!P0 BRA `(.L_x_72) ;  /* 0xfffffffc00f08947 */ /* 0x004fea000383ffff */
[----:B------:R-:W-:Y:S05]  /*9320*/  BRA `(.L_x_206) ;  /* 0xffffffa400e07947 */ /* 0x000fea000383ffff */
.L_x_73:
[----:B------:R-:W-:-:S07]  /*9330*/  MOV R0, UR5 ;  /* 0x0000000500007c02 */ /* 0x000fce0008000f00 */
.L_x_207:
[----:B-1----:R1:W2:Y:S02]  /*9340*/  SYNCS.PHASECHK.TRANS64.TRYWAIT P0, [R0+URZ+0x260], R5 ;  /* 0x00026005000075a7 */ /* 0x0022a400080011ff */
[----:B--2---:R-:W-:Y:S05]  /*9350*/  @!P0 NANOSLEEP.SYNCS 0x989680 ;  /* 0x009896800000895d */ /* 0x004fea0003900000 */
[----:B------:R-:W2:Y:S02]  /*9360*/  @!P0 SYNCS.PHASECHK.TRANS64 P0, [R0+URZ+0x260], R5 ;  /* 0x00026005000085a7 */ /* 0x000ea400080010ff */
[----:B--2---:R-:W-:Y:S05]  /*9370*/  @!P0 BRA `(.L_x_207) ;  /* 0xfffffffc00f08947 */ /* 0x004fea000383ffff */
[----:B------:R-:W-:Y:S05]  /*9380*/  BRA `(.L_x_208) ;  /* 0xffffffa400f07947 */ /* 0x000fea000383ffff */
.L_x_74:
[----:B-1----:R1:W2:Y:S02]  /*9390*/  SYNCS.PHASECHK.TRANS64.TRYWAIT P1, [R0+URZ+0x250], R5 ;  /* 0x00025005000075a7 */ /* 0x0022a400080211ff */
[----:B--2---:R-:W-:Y:S05]  /*93a0*/  @!P1 NANOSLEEP.SYNCS 0x989680 ;  /* 0x009896800000995d */ /* 0x004fea0003900000 */
[----:B------:R-:W2:Y:S02]  /*93b0*/  @!P1 SYNCS.PHASECHK.TRANS64 P1, [R0+URZ+0x250], R5 ;  /* 0x00025005000095a7 */ /* 0x000ea400080210ff */
[----:B--2---:R-:W-:Y:S05]  /*93c0*/  @!P1 BRA `(.L_x_74) ;  /* 0xfffffffc00f09947 */ /* 0x004fea000383ffff */
[----:B------:R-:W-:Y:S05]  /*93d0*/  BRA `(.L_x_209) ;  /* 0xffffffa800207947 */ /* 0x000fea000383ffff */
.L_x_77:
[----:B------:R-:W-:-:S07]  /*93e0*/  MOV R0, UR5 ;  /* 0x0000000500007c02 */ /* 0x000fce0008000f00 */
.L_x_210:
[----:B-1----:R1:W2:Y:S02]  /*93f0*/  SYNCS.PHASECHK.TRANS64.TRYWAIT P0, [R0+URZ+0x260], R3 ;  /* 0x00026003000075a7 */ /* 0x0022a400080011ff */
[----:B--2---:R-:W-:Y:S05]  /*9400*/  @!P0 NANOSLEEP.SYNCS 0x989680 ;  /* 0x009896800000895d */ /* 0x004fea0003900000 */
[----:B------:R-:W2:Y:S02]  /*9410*/  @!P0 SYNCS.PHASECHK.TRANS64 P0, [R0+URZ+0x260], R3 ;  /* 0x00026003000085a7 */ /* 0x000ea400080010ff */
[----:B--2---:R-:W-:Y:S05]  /*9420*/  @!P0 BRA `(.L_x_210) ;  /* 0xfffffffc00f08947 */ /* 0x004fea000383ffff */
[----:B------:R-:W-:Y:S05]  /*9430*/  BRA `(.L_x_76) ;  /* 0xffffffa800747947 */ /* 0x000fea000383ffff */
.L_x_84:
[----:B-1----:R1:W2:Y:S02]  /*9440*/  SYNCS.PHASECHK.TRANS64.TRYWAIT P1, [R0+URZ+0x250], R5 ;  /* 0x00025005000075a7 */ /* 0x0022a400080211ff */
[----:B--2---:R-:W-:Y:S05]  /*9450*/  @!P1 NANOSLEEP.SYNCS 0x989680 ;  /* 0x009896800000995d */ /* 0x004fea0003900000 */
[----:B------:R-:W2:Y:S02]  /*9460*/  @!P1 SYNCS.PHASECHK.TRANS64 P1, [R0+URZ+0x250], R5 ;  /* 0x00025005000095a7 */ /* 0x000ea400080210ff */
[----:B--2---:R-:W-:Y:S05]  /*9470*/  @!P1 BRA `(.L_x_84) ;  /* 0xfffffffc00f09947 */ /* 0x004fea000383ffff */
[----:B------:R-:W-:Y:S05]  /*9480*/  BRA `(.L_x_211) ;  /* 0xffffffac00c47947 */ /* 0x000fea000383ffff */
.L_x_85:
[----:B------:R-:W-:-:S07]  /*9490*/  MOV R3, UR9 ;  /* 0x0000000900037c02 */ /* 0x000fce0008000f00 */
.L_x_212:
[----:B-1----:R1:W2:Y:S02]  /*94a0*/  SYNCS.PHASECHK.TRANS64.TRYWAIT P0, [R3+URZ+0x290], R0 ;  /* 0x00029000030075a7 */ /* 0x0022a400080011ff */
[----:B--2---:R-:W-:Y:S05]  /*94b0*/  @!P0 NANOSLEEP.SYNCS 0x989680 ;  /* 0x009896800000895d */ /* 0x004fea0003900000 */
[----:B------:R-:W2:Y:S02]  /*94c0*/  @!P0 SYNCS.PHASECHK.TRANS64 P0, [R3+URZ+0x290], R0 ;  /* 0x00029000030085a7 */ /* 0x000ea400080010ff */
[----:B--2---:R-:W-:Y:S05]  /*94d0*/  @!P0 BRA `(.L_x_212) ;  /* 0xfffffffc00f08947 */ /* 0x004fea000383ffff */
[----:B------:R-:W-:Y:S05]  /*94e0*/  BRA `(.L_x_213) ;  /* 0xffffffac00f87947 */ /* 0x000fea000383ffff */
.L_x_88:
[----:B------:R-:W-:Y:S07]  /*94f0*/  MOV R0, UR7 ;  /* 0x0000000700007c02 */ /* 0x000fee0008000f00 */
.L_x_214:
[----:B-1----:R1:W2:Y:S02]  /*9500*/  SYNCS.PHASECHK.TRANS64.TRYWAIT P0, [R0+URZ], R3 ;  /* 0x00000003000075a7 */ /* 0x0022a400080011ff */
[----:B--2---:R-:W-:Y:S05]  /*9510*/  @!P0 NANOSLEEP.SYNCS 0x989680 ;  /* 0x009896800000895d */ /* 0x004fea0003900000 */
[----:B------:R-:W2:Y:S02]  /*9520*/  @!P0 SYNCS.PHASECHK.TRANS64 P0, [R0+URZ], R3 ;  /* 0x00000003000085a7 */ /* 0x000ea400080010ff */
[----:B--2---:R-:W-:Y:S05]  /*9530*/  @!P0 BRA `(.L_x_214) ;  /* 0xfffffffc00f08947 */ /* 0x004fea000383ffff */
[----:B------:R-:W-:Y:S05]  /*9540*/  BRA `(.L_x_87) ;  /* 0xffffffb000307947 */ /* 0x000fea000383ffff */
.L_x_91:
[----:B------:R-:W-:-:S07]  /*9550*/  MOV R0, UR5 ;  /* 0x0000000500007c02 */ /* 0x000fce0008000f00 */
.L_x_215:
[----:B--2---:R2:W3:Y:S02]  /*9560*/  SYNCS.PHASECHK.TRANS64.TRYWAIT P0, [R0+URZ], R3 ;  /* 0x00000003000075a7 */ /* 0x0044e400080011ff */
[----:B---3--:R-:W-:Y:S05]  /*9570*/  @!P0 NANOSLEEP.SYNCS 0x989680 ;  /* 0x009896800000895d */ /* 0x008fea0003900000 */
[----:B------:R-:W3:Y:S02]  /*9580*/  @!P0 SYNCS.PHASECHK.TRANS64 P0, [R0+URZ], R3 ;  /* 0x00000003000085a7 */ /* 0x000ee400080010ff */
[----:B---3--:R-:W-:Y:S05]  /*9590*/  @!P0 BRA `(.L_x_215) ;  /* 0xfffffffc00f08947 */ /* 0x008fea000383ffff */
[----:B------:R-:W-:Y:S05]  /*95a0*/  BRA `(.L_x_216) ;  /* 0xffffffb000d87947 */ /* 0x000fea000383ffff */
.L_x_92:
[----:B------:R-:W-:-:S07]  /*95b0*/  MOV R0, UR5 ;  /* 0x0000000500007c02 */ /* 0x000fce0008000f00 */
.L_x_217:
[----:B--2---:R2:W3:Y:S02]  /*95c0*/  SYNCS.PHASECHK.TRANS64.TRYWAIT P0, [R0+URZ], R3 ;  /* 0x00000003000075a7 */ /* 0x0044e400080011ff */
[----:B---3--:R-:W-:Y:S05]  /*95d0*/  @!P0 NANOSLEEP.SYNCS 0x989680 ;  /* 0x009896800000895d */ /* 0x008fea0003900000 */
[----:B------:R-:W3:Y:S02]  /*95e0*/  @!P0 SYNCS.PHASECHK.TRANS64 P0, [R0+URZ], R3 ;  /* 0x00000003000085a7 */ /* 0x000ee400080010ff */
[----:B---3--:R-:W-:Y:S05]  /*95f0*/  @!P0 BRA `(.L_x_217) ;  /* 0xfffffffc00f08947 */ /* 0x008fea000383ffff */
[----:B------:R-:W-:Y:S05]  /*9600*/  BRA `(.L_x_218) ;  /* 0xffffffb000e47947 */ /* 0x000fea000383ffff */
.L_x_93:
[----:B------:R-:W-:-:S07]  /*9610*/  MOV R0, UR5 ;  /* 0x0000000500007c02 */ /* 0x000fce0008000f00 */
.L_x_219:
[----:B--2---:R2:W3:Y:S02]  /*9620*/  SYNCS.PHASECHK.TRANS64.TRYWAIT P0, [R0+URZ], R3 ;  /* 0x00000003000075a7 */ /* 0x0044e400080011ff */
[----:B---3--:R-:W-:Y:S05]  /*9630*/  @!P0 NANOSLEEP.SYNCS 0x989680 ;  /* 0x009896800000895d */ /* 0x008fea0003900000 */
[----:B------:R-:W3:Y:S02]  /*9640*/  @!P0 SYNCS.PHASECHK.TRANS64 P0, [R0+URZ], R3 ;  /* 0x00000003000085a7 */ /* 0x000ee400080010ff */
[----:B---3--:R-:W-:Y:S05]  /*9650*/  @!P0 BRA `(.L_x_219) ;  /* 0xfffffffc00f08947 */ /* 0x008fea000383ffff */
[----:B------:R-:W-:Y:S05]  /*9660*/  BRA `(.L_x_220) ;  /* 0xffffffb000f07947 */ /* 0x000fea000383ffff */
.L_x_94:
[----:B------:R-:W-:-:S07]  /*9670*/  MOV R0, UR7 ;  /* 0x0000000700007c02 */ /* 0x000fce0008000f00 */
.L_x_221:
[----:B--2---:R2:W3:Y:S02]  /*9680*/  SYNCS.PHASECHK.TRANS64.TRYWAIT P0, [R0+URZ], R3 ;  /* 0x00000003000075a7 */ /* 0x0044e400080011ff */
[----:B---3--:R-:W-:Y:S05]  /*9690*/  @!P0 NANOSLEEP.SYNCS 0x989680 ;  /* 0x009896800000895d */ /* 0x008fea0003900000 */
[----:B------:R-:W3:Y:S02]  /*96a0*/  @!P0 SYNCS.PHASECHK.TRANS64 P0, [R0+URZ], R3 ;  /* 0x00000003000085a7 */ /* 0x000ee400080010ff */
[----:B---3--:R-:W-:Y:S05]  /*96b0*/  @!P0 BRA `(.L_x_221) ;  /* 0xfffffffc00f08947 */ /* 0x008fea000383ffff */
[----:B------:R-:W-:Y:S05]  /*96c0*/  BRA `(.L_x_222) ;  /* 0xffffffb000fc7947 */ /* 0x000fea000383ffff */
.L_x_99:
[----:B--2---:R2:W3:Y:S02]  /*96d0*/  SYNCS.PHASECHK.TRANS64.TRYWAIT P0, [R0+URZ+0x250], R3 ;  /* 0x00025003000075a7 */ /* 0x0044e400080011ff */
[----:B---3--:R-:W-:Y:S05]  /*96e0*/  @!P0 NANOSLEEP.SYNCS 0x989680 ;  /* 0x009896800000895d */ /* 0x008fea0003900000 */
[----:B------:R-:W3:Y:S02]  /*96f0*/  @!P0 SYNCS.PHASECHK.TRANS64 P0, [R0+URZ+0x250], R3 ;  /* 0x00025003000085a7 */ /* 0x000ee400080010ff */
[----:B---3--:R-:W-:Y:S05]  /*9700*/  @!P0 BRA `(.L_x_99) ;  /* 0xfffffffc00f08947 */ /* 0x008fea000383ffff */
[----:B------:R-:W-:Y:S05]  /*9710*/  BRA `(.L_x_223) ;  /* 0xffffffb800007947 */ /* 0x000fea000383ffff */
.L_x_102:
[----:B------:R-:W-:Y:S07]  /*9720*/  MOV R0, UR7 ;  /* 0x0000000700007c02 */ /* 0x000fee0008000f00 */
.L_x_224:
[----:B--2---:R2:W3:Y:S02]  /*9730*/  SYNCS.PHASECHK.TRANS64.TRYWAIT P0, [R0+URZ+0x248], R3 ;  /* 0x00024803000075a7 */ /* 0x0044e400080011ff */
[----:B---3--:R-:W-:Y:S05]  /*9740*/  @!P0 NANOSLEEP.SYNCS 0x989680 ;  /* 0x009896800000895d */ /* 0x008fea0003900000 */
[----:B------:R-:W3:Y:S02]  /*9750*/  @!P0 SYNCS.PHASECHK.TRANS64 P0, [R0+URZ+0x248], R3 ;  /* 0x00024803000085a7 */ /* 0x000ee400080010ff */
[----:B---3--:R-:W-:Y:S05]  /*9760*/  @!P0 BRA `(.L_x_224) ;  /* 0xfffffffc00f08947 */ /* 0x008fea000383ffff */
[----:B------:R-:W-:Y:S05]  /*9770*/  BRA `(.L_x_101) ;  /* 0xffffffb800e07947 */ /* 0x000fea000383ffff */
.L_x_105:
[----:B--2---:R-:W-:Y:S07]  /*9780*/  MOV R3, UR7 ;  /* 0x0000000700037c02 */ /* 0x004fee0008000f00 */
.L_x_225:
[----:B-1----:R1:W2:Y:S02]  /*9790*/  SYNCS.PHASECHK.TRANS64.TRYWAIT P0, [R3+URZ+0x230], R12 ;  /* 0x0002300c030075a7 */ /* 0x0022a400080011ff */
[----:B--2---:R-:W-:Y:S05]  /*97a0*/  @!P0 NANOSLEEP.SYNCS 0x989680 ;  /* 0x009896800000895d */ /* 0x004fea0003900000 */
[----:B------:R-:W2:Y:S02]  /*97b0*/  @!P0 SYNCS.PHASECHK.TRANS64 P0, [R3+URZ+0x230], R12 ;  /* 0x0002300c030085a7 */ /* 0x000ea400080010ff */
[----:B--2---:R-:W-:Y:S05]  /*97c0*/  @!P0 BRA `(.L_x_225) ;  /* 0xfffffffc00f08947 */ /* 0x004fea000383ffff */
[----:B------:R-:W-:Y:S05]  /*97d0*/  BRA `(.L_x_226) ;  /* 0xffffffbc00587947 */ /* 0x000fea000383ffff */
.L_x_106:
[----:B------:R-:W-:Y:S07]  /*97e0*/  MOV R3, UR7 ;  /* 0x0000000700037c02 */ /* 0x000fee0008000f00 */
.L_x_227:
[----:B-1----:R1:W2:Y:S02]  /*97f0*/  SYNCS.PHASECHK.TRANS64.TRYWAIT P0, [R3+URZ+0x238], R12 ;  /* 0x0002380c030075a7 */ /* 0x0022a400080011ff */
[----:B--2---:R-:W-:Y:S05]  /*9800*/  @!P0 NANOSLEEP.SYNCS 0x989680 ;  /* 0x009896800000895d */ /* 0x004fea0003900000 */
[----:B------:R-:W2:Y:S02]  /*9810*/  @!P0 SYNCS.PHASECHK.TRANS64 P0, [R3+URZ+0x238], R12 ;  /* 0x0002380c030085a7 */ /* 0x000ea400080010ff */
[----:B--2---:R-:W-:Y:S05]  /*9820*/  @!P0 BRA `(.L_x_227) ;  /* 0xfffffffc00f08947 */ /* 0x004fea000383ffff */
[----:B------:R-:W-:Y:S05]  /*9830*/  BRA `(.L_x_228) ;  /* 0xffffffbc00d87947 */ /* 0x000fea000383ffff */
.L_x_108:
[----:B------:R-:W-:-:S07]  /*9840*/  MOV R0, UR7 ;  /* 0x0000000700007c02 */ /* 0x000fce0008000f00 */
.L_x_229:
[----:B-1----:R1:W3:Y:S02]  /*9850*/  SYNCS.PHASECHK.TRANS64.TRYWAIT P0, [R0+URZ+0x230], R3 ;  /* 0x00023003000075a7 */ /* 0x0022e400080011ff */
[----:B---3--:R-:W-:Y:S05]  /*9860*/  @!P0 NANOSLEEP.SYNCS 0x989680 ;  /* 0x009896800000895d */ /* 0x008fea0003900000 */
[----:B------:R-:W3:Y:S02]  /*9870*/  @!P0 SYNCS.PHASECHK.TRANS64 P0, [R0+URZ+0x230], R3 ;  /* 0x00023003000085a7 */ /* 0x000ee400080010ff */
[----:B---3--:R-:W-:Y:S05]  /*9880*/  @!P0 BRA `(.L_x_229) ;  /* 0xfffffffc00f08947 */ /* 0x008fea000383ffff */
[----:B------:R-:W-:Y:S05]  /*9890*/  BRA `(.L_x_230) ;  /* 0xffffffc000487947 */ /* 0x000fea000383ffff */
.L_x_110:
[----:B--2---:R2:W4:Y:S02]  /*98a0*/  SYNCS.PHASECHK.TRANS64.TRYWAIT P0, [R0+URZ+0x250], R3 ;  /* 0x00025003000075a7 */ /* 0x00452400080011ff */
[----:B----4-:R-:W-:Y:S05]  /*98b0*/  @!P0 NANOSLEEP.SYNCS 0x989680 ;  /* 0x009896800000895d */ /* 0x010fea0003900000 */
[----:B------:R-:W4:Y:S02]  /*98c0*/  @!P0 SYNCS.PHASECHK.TRANS64 P0, [R0+URZ+0x250], R3 ;  /* 0x00025003000085a7 */ /* 0x000f2400080010ff */
[----:B----4-:R-:W-:Y:S05]  /*98d0*/  @!P0 BRA `(.L_x_110) ;  /* 0xfffffffc00f08947 */ /* 0x010fea000383ffff */
[----:B------:R-:W-:Y:S05]  /*98e0*/  BRA `(.L_x_231) ;  /* 0xffffffc400147947 */ /* 0x000fea000383ffff */
.L_x_121:
[----:B-1----:R1:W3:Y:S02]  /*98f0*/  SYNCS.PHASECHK.TRANS64.TRYWAIT P1, [R0+URZ+0x220], R3 ;  /* 0x00022003000075a7 */ /* 0x0022e400080211ff */
[----:B---3--:R-:W-:Y:S05]  /*9900*/  @!P1 NANOSLEEP.SYNCS 0x989680 ;  /* 0x009896800000995d */ /* 0x008fea0003900000 */
[----:B------:R-:W3:Y:S02]  /*9910*/  @!P1 SYNCS.PHASECHK.TRANS64 P1, [R0+URZ+0x220], R3 ;  /* 0x00022003000095a7 */ /* 0x000ee400080210ff */
[----:B---3--:R-:W-:Y:S05]  /*9920*/  @!P1 BRA `(.L_x_121) ;  /* 0xfffffffc00f09947 */ /* 0x008fea000383ffff */
[----:B------:R-:W-:Y:S05]  /*9930*/  BRA `(.L_x_120) ;  /* 0xffffffd0002c7947 */ /* 0x000fea000383ffff */
.L_x_123:
[----:B-1----:R1:W4:Y:S02]  /*9940*/  SYNCS.PHASECHK.TRANS64.TRYWAIT P0, [R113+URZ+0x270], R2 ;  /* 0x00027002710075a7 */ /* 0x00232400080011ff */
[----:B----4-:R-:W-:Y:S05]  /*9950*/  @!P0 NANOSLEEP.SYNCS 0x989680 ;  /* 0x009896800000895d */ /* 0x010fea0003900000 */
[----:B------:R-:W4:Y:S02]  /*9960*/  @!P0 SYNCS.PHASECHK.TRANS64 P0, [R113+URZ+0x270], R2 ;  /* 0x00027002710085a7 */ /* 0x000f2400080010ff */
[----:B----4-:R-:W-:Y:S05]  /*9970*/  @!P0 BRA `(.L_x_123) ;  /* 0xfffffffc00f08947 */ /* 0x010fea000383ffff */
[----:B------:R-:W-:Y:S05]  /*9980*/  BRA `(.L_x_122) ;  /* 0xffffffd000807947 */ /* 0x000fea000383ffff */
.L_x_131:
[----:B--2---:R2:W3:Y:S02]  /*9990*/  SYNCS.PHASECHK.TRANS64.TRYWAIT P0, [R32+URZ+0x220], R3 ;  /* 0x00022003200075a7 */ /* 0x0044e400080011ff */
[----:B---3--:R-:W-:Y:S05]  /*99a0*/  @!P0 NANOSLEEP.SYNCS 0x989680 ;  /* 0x009896800000895d */ /* 0x008fea0003900000 */
[----:B------:R-:W3:Y:S02]  /*99b0*/  @!P0 SYNCS.PHASECHK.TRANS64 P0, [R32+URZ+0x220], R3 ;  /* 0x00022003200085a7 */ /* 0x000ee400080010ff */
[----:B---3--:R-:W-:Y:S05]  /*99c0*/  @!P0 BRA `(.L_x_131) ;  /* 0xfffffffc00f08947 */ /* 0x008fea000383ffff */
[----:B------:R-:W-:Y:S05]  /*99d0*/  BRA `(.L_x_130) ;  /* 0xffffffdc00707947 */ /* 0x000fea000383ffff */
        .weak           $__internal_0_$__cuda_sm10x_tcgen05_guardrail_trap_col_being_dealloced_not_returned_by_alloc
        .type           $__internal_0_$__cuda_sm10x_tcgen05_guardrail_trap_col_being_dealloced_not_returned_by_alloc,@function
        .size           $__internal_0_$__cuda_sm10x_tcgen05_guardrail_trap_col_being_dealloced_not_returned_by_alloc,($__internal_1_$__cuda_sm10x_tcgen05_guardrail_trap_phase_invalid_during_alloc - $__internal_0_$__cuda_sm10x_tcgen05_guardrail_trap_col_being_dealloced_not_returned_by_alloc)
$__internal_0_$__cuda_sm10x_tcgen05_guardrail_trap_col_being_dealloced_not_returned_by_alloc:
[----:B------:R-:W-:Y:S05]  /*99e0*/  BPT.TRAP 0x1 ;  /* 0x000000040000795c */ /* 0x000fea0000300000 */
[----:B------:R-:W-:-:S04]  /*99f0*/  HFMA2 R3, -RZ, RZ, 0, 0 ;  /* 0x00000000ff037431 */ /* 0x000fc800000001ff */
[----:B------:R-:W-:Y:S05]  /*9a00*/  RET.REL.NODEC R2 `(_ZN7cutlass13device_kernelINS_4gemm6kernel13GemmUniversalIN4cute5tupleIJiiiiEEENS1_10collective13CollectiveMmaINS1_35MainloopSm100TmaUmmaWarpSpecializedILi34ELi2ELi4ENS5_IJNS4_1CILi1EEESB_SB_EEEEENS5_IJNSA_ILi64EEENSA_ILi128EEENSA_ILi32EEEEEENS_12float_e4m3_tENS5_IJSB_llEEESI_SJ_NS4_8TiledMMAINS4_8MMA_AtomIJNS4_10MMA_TraitsINS4_19SM100_MMA_F8F6F4_SSEJSI_SI_fSE_SF_NS4_17integral_constantINS4_4UMMA5MajorELSQ_1EEESR_NSO_INSP_7ScaleInELSS_0EEEST_EEEEEENS4_6LayoutISC_NS5_IJNSA_ILi0EEESX_SX_EEEEENS5_IJNS4_10UnderscoreES10_S10_EEEEENS4_13SM90_TMA_LOADENS4_14ComposedLayoutINS4_7SwizzleILi2ELi4ELi3EEENS4_18smem_ptr_flag_bitsILi8EEENSW_INS5_IJSE_NSA_ILi8EEEEEENS5_IJSB_SE_EEEEEEEvNS4_8identityES13_NS14_INS15_ILi3ELi4ELi3EEES18_NSW_INS5_IJSF_S19_EEENS5_IJSB_SF_EEEEEEEvS1E_EENS_8epilogue10collective18CollectiveEpilogueINS1L_23Sm100TmaWarpSpecializedILi2ELi2ELi32ELb0ELb0EEEJSH_NS5_IJNSW_ISE_SB_EES1Q_EEESI_NS5_IJlSB_lEEESI_S1S_NS1L_6fusion15FusionCallbacksIS1P_NS1T_17LinearCombinationISI_fSI_fLNS_15FloatRoundStyleE2EEESH_S1R_JEEENS4_5SM1004TMEM4LOAD26SM100_TMEM_LOAD_16dp32b32xES13_NS14_IS16_S18_NSW_INS5_IJS19_SE_EEENS5_IJSE_SB_EEEEEEENS4_39AutoVectorizingCopyWithAssumedAlignmentILi128EEENS4_14SM90_TMA_STOREES26_S28_S28_EEEvvEEEEvNT_6ParamsE) ;  /* 0xffffff64027c7950 */ /* 0x000fea0003c3ffff */
        .weak           $__internal_1_$__cuda_sm10x_tcgen05_guardrail_trap_phase_invalid_during_alloc
        .type           $__internal_1_$__cuda_sm10x_tcgen05_guardrail_trap_phase_invalid_during_alloc,@function
        .size           $__internal_1_$__cuda_sm10x_tcgen05_guardrail_trap_phase_invalid_during_alloc,($__internal_2_$__cuda_sm10x_tcgen05_guardrail_trap_unallocated_columns_being_dealloced - $__internal_1_$__cuda_sm10x_tcgen05_guardrail_trap_phase_invalid_during_alloc)
$__internal_1_$__cuda_sm10x_tcgen05_guardrail_trap_phase_invalid_during_alloc:
[----:B------:R-:W-:Y:S05]  /*9a10*/  BPT.TRAP 0x1 ;  /* 0x000000040000795c */ /* 0x000fea0000300000 */
[----:B------:R-:W-:-:S04]  /*9a20*/  MOV R3, 0x0 ;  /* 0x0000000000037802 */ /* 0x000fc80000000f00 */
[----:B------:R-:W-:Y:S05]  /*9a30*/  RET.REL.NODEC R2 `(_ZN7cutlass13device_kernelINS_4gemm6kernel13GemmUniversalIN4cute5tupleIJiiiiEEENS1_10collective13CollectiveMmaINS1_35MainloopSm100TmaUmmaWarpSpecializedILi34ELi2ELi4ENS5_IJNS4_1CILi1EEESB_SB_EEEEENS5_IJNSA_ILi64EEENSA_ILi128EEENSA_ILi32EEEEEENS_12float_e4m3_tENS5_IJSB_llEEESI_SJ_NS4_8TiledMMAINS4_8MMA_AtomIJNS4_10MMA_TraitsINS4_19SM100_MMA_F8F6F4_SSEJSI_SI_fSE_SF_NS4_17integral_constantINS4_4UMMA5MajorELSQ_1EEESR_NSO_INSP_7ScaleInELSS_0EEEST_EEEEEENS4_6LayoutISC_NS5_IJNSA_ILi0EEESX_SX_EEEEENS5_IJNS4_10UnderscoreES10_S10_EEEEENS4_13SM90_TMA_LOADENS4_14ComposedLayoutINS4_7SwizzleILi2ELi4ELi3EEENS4_18smem_ptr_flag_bitsILi8EEENSW_INS5_IJSE_NSA_ILi8EEEEEENS5_IJSB_SE_EEEEEEEvNS4_8identityES13_NS14_INS15_ILi3ELi4ELi3EEES18_NSW_INS5_IJSF_S19_EEENS5_IJSB_SF_EEEEEEEvS1E_EENS_8epilogue10collective18CollectiveEpilogueINS1L_23Sm100TmaWarpSpecializedILi2ELi2ELi32ELb0ELb0EEEJSH_NS5_IJNSW_ISE_SB_EES1Q_EEESI_NS5_IJlSB_lEEESI_S1S_NS1L_6fusion15FusionCallbacksIS1P_NS1T_17LinearCombinationISI_fSI_fLNS_15FloatRoundStyleE2EEESH_S1R_JEEENS4_5SM1004TMEM4LOAD26SM100_TMEM_LOAD_16dp32b32xES13_NS14_IS16_S18_NSW_INS5_IJS19_SE_EEENS5_IJSE_SB_EEEEEEENS4_39AutoVectorizingCopyWithAssumedAlignmentILi128EEENS4_14SM90_TMA_STOREES26_S28_S28_EEEvvEEEEvNT_6ParamsE) ;  /* 0xffffff6402707950 */ /* 0x000fea0003c3ffff */
        .weak           $__internal_2_$__cuda_sm10x_tcgen05_guardrail_trap_unallocated_columns_being_dealloced
        .type           $__internal_2_$__cuda_sm10x_tcgen05_guardrail_trap_unallocated_columns_being_dealloced,@function
        .size           $__internal_2_$__cuda_sm10x_tcgen05_guardrail_trap_unallocated_columns_being_dealloced,(.L_x_233 - $__internal_2_$__cuda_sm10x_tcgen05_guardrail_trap_unallocated_columns_being_dealloced)
$__internal_2_$__cuda_sm10x_tcgen05_guardrail_trap_unallocated_columns_being_dealloced:
[----:B------:R-:W-:Y:S05]  /*9a40*/  BPT.TRAP 0x1 ;  /* 0x000000040000795c */ /* 0x000fea0000300000 */
[----:B------:R-:W-:-:S04]  /*9a50*/  HFMA2 R3, -RZ, RZ, 0, 0 ;  /* 0x00000000ff037431 */ /* 0x000fc800000001ff */
[----:B------:R-:W-:Y:S05]  /*9a60*/  RET.REL.NODEC R2 `(_ZN7cutlass13device_kernelINS_4gemm6kernel13GemmUniversalIN4cute5tupleIJiiiiEEENS1_10collective13CollectiveMmaINS1_35MainloopSm100TmaUmmaWarpSpecializedILi34ELi2ELi4ENS5_IJNS4_1CILi1EEESB_SB_EEEEENS5_IJNSA_ILi64EEENSA_ILi128EEENSA_ILi32EEEEEENS_12float_e4m3_tENS5_IJSB_llEEESI_SJ_NS4_8TiledMMAINS4_8MMA_AtomIJNS4_10MMA_TraitsINS4_19SM100_MMA_F8F6F4_SSEJSI_SI_fSE_SF_NS4_17integral_constantINS4_4UMMA5MajorELSQ_1EEESR_NSO_INSP_7ScaleInELSS_0EEEST_EEEEEENS4_6LayoutISC_NS5_IJNSA_ILi0EEESX_SX_EEEEENS5_IJNS4_10UnderscoreES10_S10_EEEEENS4_13SM90_TMA_LOADENS4_14ComposedLayoutINS4_7SwizzleILi2ELi4ELi3EEENS4_18smem_ptr_flag_bitsILi8EEENSW_INS5_IJSE_NSA_ILi8EEEEEENS5_IJSB_SE_EEEEEEEvNS4_8identityES13_NS14_INS15_ILi3ELi4ELi3EEES18_NSW_INS5_IJSF_S19_EEENS5_IJSB_SF_EEEEEEEvS1E_EENS_8epilogue10collective18CollectiveEpilogueINS1L_23Sm100TmaWarpSpecializedILi2ELi2ELi32ELb0ELb0EEEJSH_NS5_IJNSW_ISE_SB_EES1Q_EEESI_NS5_IJlSB_lEEESI_S1S_NS1L_6fusion15FusionCallbacksIS1P_NS1T_17LinearCombinationISI_fSI_fLNS_15FloatRoundStyleE2EEESH_S1R_JEEENS4_5SM1004TMEM4LOAD26SM100_TMEM_LOAD_16dp32b32xES13_NS14_IS16_S18_NSW_INS5_IJS19_SE_EEENS5_IJSE_SB_EEEEEEENS4_39AutoVectorizingCopyWithAssumedAlignmentILi128EEENS4_14SM90_TMA_STOREES26_S28_S28_EEEvvEEEEvNT_6ParamsE) ;  /* 0xffffff6402647950 */ /* 0x000fea0003c3ffff */
.L_x_232:
[----:B------:R-:W-:-:S00]  /*9a70*/  BRA `(.L_x_232) ;  /* 0xfffffffc00fc7947 */ /* 0x000fc0000383ffff */
[----:B------:R-:W-:-:S00]  /*9a80*/  NOP ;  /* 0x0000000000007918 */ /* 0x000fc00000000000 */
[----:B------:R-:W-:-:S00]  /*9a90*/  NOP ;  /* 0x0000000000007918 */ /* 0x000fc00000000000 */
[----:B------:R-:W-:-:S00]  /*9aa0*/  NOP ;  /* 0x0000000000007918 */ /* 0x000fc00000000000 */
[----:B------:R-:W-:-:S00]  /*9ab0*/  NOP ;  /* 0x0000000000007918 */ /* 0x000fc00000000000 */
[----:B------:R-:W-:-:S00]  /*9ac0*/  NOP ;  /* 0x0000000000007918 */ /* 0x000fc00000000000 */
[----:B------:R-:W-:-:S00]  /*9ad0*/  NOP ;  /* 0x0000000000007918 */ /* 0x000fc00000000000 */
[----:B------:R-:W-:-:S00]  /*9ae0*/  NOP ;  /* 0x0000000000007918 */ /* 0x000fc00000000000 */
[----:B------:R-:W-:-:S00]  /*9af0*/  NOP ;  /* 0x0000000000007918 */ /* 0x000fc00000000000 */
.L_x_233:


//--------------------- .nv.global.init           --------------------------
	.section	.nv.global.init,"aw",@progbits
.nv.global.init:
	.type		$str$27,@object
	.size		$str$27,($str$28 - $str$27)
$str$27:
        /*0000*/ 	.byte	0x28, 0x61, 0x64, 0x64, 0x72, 0x65, 0x73, 0x73, 0x20, 0x26, 0x20, 0x6d, 0x61, 0x73, 0x6b, 0x29
        /*0010*/ 	.byte	0x20, 0x3d, 0x3d, 0x20, 0x30, 0x00
	.type		$str$28,@object
	.size		$str$28,($str$26 - $str$28)
$str$28:
        /*0016*/ 	.byte	0x2f, 0x74, 0x6d, 0x70, 0x2f, 0x63, 0x75, 0x74, 0x6c, 0x61, 0x73, 0x73, 0x5f, 0x73, 0x77, 0x65
        /*0026*/ 	.byte	0x65, 0x70, 0x5f, 0x73, 0x72, 0x63, 0x2f, 0x69, 0x6e, 0x63, 0x6c, 0x75, 0x64, 0x65, 0x2f, 0x63
        /*0036*/ 	.byte	0x75, 0x74, 0x65, 0x2f, 0x70, 0x6f, 0x69, 0x6e, 0x74, 0x65, 0x72, 0x5f, 0x66, 0x6c, 0x61, 0x67
        /*0046*/ 	.byte	0x67, 0x65, 0x64, 0x2e, 0x68, 0x70, 0x70, 0x00
	.type		$str$26,@object
	.size		$str$26,($str$25 - $str$26)
$str$26:
        /*004e*/ 	.byte	0x2f, 0x74, 0x6d, 0x70, 0x2f, 0x63, 0x75, 0x74, 0x6c, 0x61, 0x73, 0x73, 0x5f, 0x73, 0x77, 0x65
        /*005e*/ 	.byte	0x65, 0x70, 0x5f, 0x73, 0x72, 0x63, 0x2f, 0x69, 0x6e, 0x63, 0x6c, 0x75, 0x64, 0x65, 0x2f, 0x63
        /*006e*/ 	.byte	0x75, 0x74, 0x65, 0x2f, 0x61, 0x74, 0x6f, 0x6d, 0x2f, 0x63, 0x6f, 0x70, 0x79, 0x5f, 0x74, 0x72
        /*007e*/ 	.byte	0x61, 0x69, 0x74, 0x73, 0x5f, 0x73, 0x6d, 0x31, 0x30, 0x30, 0x2e, 0x68, 0x70, 0x70, 0x00
	.type		$str$25,@object
	.size		$str$25,(__unnamed_1 - $str$25)
$str$25:
        /*008d*/ 	.byte	0x28, 0x28, 0x75, 0x69, 0x6e, 0x74, 0x33, 0x32, 0x5f, 0x74, 0x28, 0x74, 0x68, 0x72, 0x65, 0x61
        /*009d*/ 	.byte	0x64, 0x49, 0x64, 0x78, 0x2e, 0x78, 0x29, 0x20, 0x2f, 0x20, 0x33, 0x32, 0x29, 0x20, 0x25, 0x20
        /*00ad*/ 	.byte	0x34, 0x29, 0x20, 0x3d, 0x3d, 0x20, 0x28, 0x28, 0x28, 0x74, 0x6d, 0x65, 0x6d, 0x5f, 0x61, 0x64
        /*00bd*/ 	.byte	0x64, 0x72, 0x20, 0x3e, 0x3e, 0x20, 0x31, 0x36, 0x29, 0x20, 0x2f, 0x20, 0x33, 0x32, 0x29, 0x20
        /*00cd*/ 	.byte	0x25, 0x20, 0x34, 0x29, 0x00
	.type		__unnamed_1,@object
	.size		__unnamed_1,(__unnamed_2 - __unnamed_1)
__unnamed_1:
        /*00d2*/ 	.byte	0x61, 0x75, 0x74, 0x6f, 0x20, 0x63, 0x75, 0x74, 0x65, 0x3a, 0x3a, 0x61, 0x73, 0x5f, 0x70, 0x6f
        /* <DEDUP_REMOVED lines=24> */
        /*0262*/ 	.byte	0x3c, 0x34, 0x30, 0x39, 0x36, 0x3e, 0x3e, 0x3e, 0x3e, 0x5d, 0x00
	.type		__unnamed_2,@object
	.size		__unnamed_2,(.L_2 - __unnamed_2)
__unnamed_2:
        /* <DEDUP_REMOVED lines=40> */
        /*04ed*/ 	.byte	0x74, 0x65, 0x3a, 0x3a, 0x43, 0x3c, 0x30, 0x3e, 0x3e, 0x3e, 0x3e, 0x5d, 0x00
.L_2:


//--------------------- .nv.shared._ZN7cutlass13device_kernelINS_4gemm6kernel13GemmUniversalIN4cute5tupleIJiiiiEEENS1_10collective13CollectiveMmaINS1_35MainloopSm100TmaUmmaWarpSpecializedILi34ELi2ELi4ENS5_IJNS4_1CILi1EEESB_SB_EEEEENS5_IJNSA_ILi64EEENSA_ILi128EEENSA_ILi32EEEEEENS_12float_e4m3_tENS5_IJSB_llEEESI_SJ_NS4_8TiledMMAINS4_8MMA_AtomIJNS4_10MMA_TraitsINS4_19SM100_MMA_F8F6F4_SSEJSI_SI_fSE_SF_NS4_17integral_constantINS4_4UMMA5MajorELSQ_1EEESR_NSO_INSP_7ScaleInELSS_0EEEST_EEEEEENS4_6LayoutISC_NS5_IJNSA_ILi0EEESX_SX_EEEEENS5_IJNS4_10UnderscoreES10_S10_EEEEENS4_13SM90_TMA_LOADENS4_14ComposedLayoutINS4_7SwizzleILi2ELi4ELi3EEENS4_18smem_ptr_flag_bitsILi8EEENSW_INS5_IJSE_NSA_ILi8EEEEEENS5_IJSB_SE_EEEEEEEvNS4_8identityES13_NS14_INS15_ILi3ELi4ELi3EEES18_NSW_INS5_IJSF_S19_EEENS5_IJSB_SF_EEEEEEEvS1E_EENS_8epilogue10collective18CollectiveEpilogueINS1L_23Sm100TmaWarpSpecializedILi2ELi2ELi32ELb0ELb0EEEJSH_NS5_IJNSW_ISE_SB_EES1Q_EEESI_NS5_IJlSB_lEEESI_S1S_NS1L_6fusion15FusionCallbacksIS1P_NS1T_17LinearCombinationISI_fSI_fLNS_15FloatRoundStyleE2EEESH_S1R_JEEENS4_5SM1004TMEM4LOAD26SM100_TMEM_LOAD_16dp32b32xES13_NS14_IS16_S18_NSW_INS5_IJS19_SE_EEENS5_IJSE_SB_EEEEEEENS4_39AutoVectorizingCopyWithAssumedAlignmentILi128EEENS4_14SM90_TMA_STOREES26_S28_S28_EEEvvEEEEvNT_6ParamsE --------------------------
	.section	.nv.shared._ZN7cutlass13device_kernelINS_4gemm6kernel13GemmUniversalIN4cute5tupleIJiiiiEEENS1_10collective13CollectiveMmaINS1_35MainloopSm100TmaUmmaWarpSpecializedILi34ELi2ELi4ENS5_IJNS4_1CILi1EEESB_SB_EEEEENS5_IJNSA_ILi64EEENSA_ILi128EEENSA_ILi32EEEEEENS_12float_e4m3_tENS5_IJSB_llEEESI_SJ_NS4_8TiledMMAINS4_8MMA_AtomIJNS4_10MMA_TraitsINS4_19SM100_MMA_F8F6F4_SSEJSI_SI_fSE_SF_NS4_17integral_constantINS4_4UMMA5MajorELSQ_1EEESR_NSO_INSP_7ScaleInELSS_0EEEST_EEEEEENS4_6LayoutISC_NS5_IJNSA_ILi0EEESX_SX_EEEEENS5_IJNS4_10UnderscoreES10_S10_EEEEENS4_13SM90_TMA_LOADENS4_14ComposedLayoutINS4_7SwizzleILi2ELi4ELi3EEENS4_18smem_ptr_flag_bitsILi8EEENSW_INS5_IJSE_NSA_ILi8EEEEEENS5_IJSB_SE_EEEEEEEvNS4_8identityES13_NS14_INS15_ILi3ELi4ELi3EEES18_NSW_INS5_IJSF_S19_EEENS5_IJSB_SF_EEEEEEEvS1E_EENS_8epilogue10collective18CollectiveEpilogueINS1L_23Sm100TmaWarpSpecializedILi2ELi2ELi32ELb0ELb0EEEJSH_NS5_IJNSW_ISE_SB_EES1Q_EEESI_NS5_IJlSB_lEEESI_S1S_NS1L_6fusion15FusionCallbacksIS1P_NS1T_17LinearCombinationISI_fSI_fLNS_15FloatRoundStyleE2EEESH_S1R_JEEENS4_5SM1004TMEM4LOAD26SM100_TMEM_LOAD_16dp32b32xES13_NS14_IS16_S18_NSW_INS5_IJS19_SE_EEENS5_IJSE_SB_EEEEEEENS4_39AutoVectorizingCopyWithAssumedAlignmentILi128EEENS4_14SM90_TMA_STOREES26_S28_S28_EEEvvEEEEvNT_6ParamsE,"aw",@nobits
	.sectionflags	@""
	.align	16
	.zero		1024


//--------------------- .nv.shared.reserved.0     --------------------------
	.section	.nv.shared.reserved.0,"aw",@nobits
	.weak		__nv_reservedSMEM_offset_0_alias
	.size		__nv_reservedSMEM_offset_0_alias, 0, 64
	.other		__nv_reservedSMEM_offset_0_alias,@"STO_CUDA_RESERVED_SHARED STV_DEFAULT"
__nv_reservedSMEM_offset_0_alias:
	.zero		0
.nv.shared.reserved.0:
	.zero		64
	.weak		__nv_reservedSMEM_tcgen05_partition
	.type		__nv_reservedSMEM_tcgen05_partition,@object
	.size		__nv_reservedSMEM_tcgen05_partition,(.L_0 - __nv_reservedSMEM_tcgen05_partition)
__nv_reservedSMEM_tcgen05_partition:
	.zero		32
.L_0:


//--------------------- .nv.global                --------------------------
	.section	.nv.global,"aw",@nobits
.nv.global:
	.type		_ZN40_INTERNAL_c5404b03_4_k_cu_2e03c993_293414cute1_E,@object
	.size		_ZN40_INTERNAL_c5404b03_4_k_cu_2e03c993_293414cute1_E,(_ZN40_INTERNAL_c5404b03_4_k_cu_2e03c993_293414cuda3std3__45__cpo6cbeginE - _ZN40_INTERNAL_c5404b03_4_k_cu_2e03c993_293414cute1_E)
_ZN40_INTERNAL_c5404b03_4_k_cu_2e03c993_293414cute1_E:
	.zero		1
	.type		_ZN40_INTERNAL_c5404b03_4_k_cu_2e03c993_293414cuda3std3__45__cpo6cbeginE,@object
	.size		_ZN40_INTERNAL_c5404b03_4_k_cu_2e03c993_293414cuda3std3__45__cpo6cbeginE,(_ZN40_INTERNAL_c5404b03_4_k_cu_2e03c993_293414cuda3std3__48in_placeE - _ZN40_INTERNAL_c5404b03_4_k_cu_2e03c993_293414cuda3std3__45__cpo6cbeginE)
_ZN40_INTERNAL_c5404b03_4_k_cu_2e03c993_293414cuda3std3__45__cpo6cbeginE:
	.zero		1
	.type		_ZN40_INTERNAL_c5404b03_4_k_cu_2e03c993_293414cuda3std3__48in_placeE,@object
	.size		_ZN40_INTERNAL_c5404b03_4_k_cu_2e03c993_293414cuda3std3__48in_placeE,(_ZN40_INTERNAL_c5404b03_4_k_cu_2e03c993_293414cuda3std6ranges3__45__cpo9iter_moveE - _ZN40_INTERNAL_c5404b03_4_k_cu_2e03c993_293414cuda3std3__48in_placeE)
_ZN40_INTERNAL_c5404b03_4_k_cu_2e03c993_293414cuda3std3__48in_placeE:
	.zero		1
	.type		_ZN40_INTERNAL_c5404b03_4_k_cu_2e03c993_293414cuda3std6ranges3__45__cpo9iter_moveE,@object
	.size		_ZN40_INTERNAL_c5404b03_4_k_cu_2e03c993_293414cuda3std6ranges3__45__cpo9iter_moveE,(_ZN40_INTERNAL_c5404b03_4_k_cu_2e03c993_293414cuda3std3__45__cpo5beginE - _ZN40_INTERNAL_c5404b03_4_k_cu_2e03c993_293414cuda3std6ranges3__45__cpo9iter_moveE)
_ZN40_INTERNAL_c5404b03_4_k_cu_2e03c993_293414cuda3std6ranges3__45__cpo9iter_moveE:
	.zero		1
	.type		_ZN40_INTERNAL_c5404b03_4_k_cu_2e03c993_293414cuda3std3__45__cpo5beginE,@object
	.size		_ZN40_INTERNAL_c5404b03_4_k_cu_2e03c993_293414cuda3std3__45__cpo5beginE,(_ZN40_INTERNAL_c5404b03_4_k_cu_2e03c993_293414cuda3std3__442_GLOBAL__N__c5404b03_4_k_cu_2e03c993_293416ignoreE - _ZN40_INTERNAL_c5404b03_4_k_cu_2e03c993_293414cuda3std3__45__cpo5beginE)
_ZN40_INTERNAL_c5404b03_4_k_cu_2e03c993_293414cuda3std3__45__cpo5beginE:
	.zero		1
	.type		_ZN40_INTERNAL_c5404b03_4_k_cu_2e03c993_293414cuda3std3__442_GLOBAL__N__c5404b03_4_k_cu_2e03c993_293416ignoreE,@object
	.size		_ZN40_INTERNAL_c5404b03_4_k_cu_2e03c993_293414cuda3std3__442_GLOBAL__N__c5404b03_4_k_cu_2e03c993_293416ignoreE,(_ZN40_INTERNAL_c5404b03_4_k_cu_2e03c993_293414cute7productE - _ZN40_INTERNAL_c5404b03_4_k_cu_2e03c993_293414cuda3std3__442_GLOBAL__N__c5404b03_4_k_cu_2e03c993_293416ignoreE)
_ZN40_INTERNAL_c5404b03_4_k_cu_2e03c993_293414cuda3std3__442_GLOBAL__N__c5404b03_4_k_cu_2e03c993_293416ignoreE:
	.zero		1
	.type		_ZN40_INTERNAL_c5404b03_4_k_cu_2e03c993_293414cute7productE,@object
	.size		_ZN40_INTERNAL_c5404b03_4_k_cu_2e03c993_293414cute7productE,(_ZN40_INTERNAL_c5404b03_4_k_cu_2e03c993_293414cuda3std3__45__cpo3endE - _ZN40_INTERNAL_c5404b03_4_k_cu_2e03c993_293414cute7productE)
_ZN40_INTERNAL_c5404b03_4_k_cu_2e03c993_293414cute7productE:
	.zero		1
	.type		_ZN40_INTERNAL_c5404b03_4_k_cu_2e03c993_293414cuda3std3__45__cpo3endE,@object
	.size		_ZN40_INTERNAL_c5404b03_4_k_cu_2e03c993_293414cuda3std3__45__cpo3endE,(_ZN40_INTERNAL_c5404b03_4_k_cu_2e03c993_293414cuda3std3__419piecewise_constructE - _ZN40_INTERNAL_c5404b03_4_k_cu_2e03c993_293414cuda3std3__45__cpo3endE)
_ZN40_INTERNAL_c5404b03_4_k_cu_2e03c993_293414cuda3std3__45__cpo3endE:
	.zero		1
	.type		_ZN40_INTERNAL_c5404b03_4_k_cu_2e03c993_293414cuda3std3__419piecewise_constructE,@object
	.size		_ZN40_INTERNAL_c5404b03_4_k_cu_2e03c993_293414cuda3std3__419piecewise_constructE,(_ZN40_INTERNAL_c5404b03_4_k_cu_2e03c993_293414cuda3std3__45__cpo4cendE - _ZN40_INTERNAL_c5404b03_4_k_cu_2e03c993_293414cuda3std3__419piecewise_constructE)
_ZN40_INTERNAL_c5404b03_4_k_cu_2e03c993_293414cuda3std3__419piecewise_constructE:
	.zero		1
	.type		_ZN40_INTERNAL_c5404b03_4_k_cu_2e03c993_293414cuda3std3__45__cpo4cendE,@object
	.size		_ZN40_INTERNAL_c5404b03_4_k_cu_2e03c993_293414cuda3std3__45__cpo4cendE,(_ZN40_INTERNAL_c5404b03_4_k_cu_2e03c993_293414cuda3std6ranges3__45__cpo4swapE - _ZN40_INTERNAL_c5404b03_4_k_cu_2e03c993_293414cuda3std3__45__cpo4cendE)
_ZN40_INTERNAL_c5404b03_4_k_cu_2e03c993_293414cuda3std3__45__cpo4cendE:
	.zero		1
	.type		_ZN40_INTERNAL_c5404b03_4_k_cu_2e03c993_293414cuda3std6ranges3__45__cpo4swapE,@object
	.size		_ZN40_INTERNAL_c5404b03_4_k_cu_2e03c993_293414cuda3std6ranges3__45__cpo4swapE,(.L_10 - _ZN40_INTERNAL_c5404b03_4_k_cu_2e03c993_293414cuda3std6ranges3__45__cpo4swapE)
_ZN40_INTERNAL_c5404b03_4_k_cu_2e03c993_293414cuda3std6ranges3__45__cpo4swapE:
	.zero		1
.L_10:


//--------------------- .nv.constant0._ZN7cutlass13device_kernelINS_4gemm6kernel13GemmUniversalIN4cute5tupleIJiiiiEEENS1_10collective13CollectiveMmaINS1_35MainloopSm100TmaUmmaWarpSpecializedILi34ELi2ELi4ENS5_IJNS4_1CILi1EEESB_SB_EEEEENS5_IJNSA_ILi64EEENSA_ILi128EEENSA_ILi32EEEEEENS_12float_e4m3_tENS5_IJSB_llEEESI_SJ_NS4_8TiledMMAINS4_8MMA_AtomIJNS4_10MMA_TraitsINS4_19SM100_MMA_F8F6F4_SSEJSI_SI_fSE_SF_NS4_17integral_constantINS4_4UMMA5MajorELSQ_1EEESR_NSO_INSP_7ScaleInELSS_0EEEST_EEEEEENS4_6LayoutISC_NS5_IJNSA_ILi0EEESX_SX_EEEEENS5_IJNS4_10UnderscoreES10_S10_EEEEENS4_13SM90_TMA_LOADENS4_14ComposedLayoutINS4_7SwizzleILi2ELi4ELi3EEENS4_18smem_ptr_flag_bitsILi8EEENSW_INS5_IJSE_NSA_ILi8EEEEEENS5_IJSB_SE_EEEEEEEvNS4_8identityES13_NS14_INS15_ILi3ELi4ELi3EEES18_NSW_INS5_IJSF_S19_EEENS5_IJSB_SF_EEEEEEEvS1E_EENS_8epilogue10collective18CollectiveEpilogueINS1L_23Sm100TmaWarpSpecializedILi2ELi2ELi32ELb0ELb0EEEJSH_NS5_IJNSW_ISE_SB_EES1Q_EEESI_NS5_IJlSB_lEEESI_S1S_NS1L_6fusion15FusionCallbacksIS1P_NS1T_17LinearCombinationISI_fSI_fLNS_15FloatRoundStyleE2EEESH_S1R_JEEENS4_5SM1004TMEM4LOAD26SM100_TMEM_LOAD_16dp32b32xES13_NS14_IS16_S18_NSW_INS5_IJS19_SE_EEENS5_IJSE_SB_EEEEEEENS4_39AutoVectorizingCopyWithAssumedAlignmentILi128EEENS4_14SM90_TMA_STOREES26_S28_S28_EEEvvEEEEvNT_6ParamsE --------------------------
	.section	.nv.constant0._ZN7cutlass13device_kernelINS_4gemm6kernel13GemmUniversalIN4cute5tupleIJiiiiEEENS1_10collective13CollectiveMmaINS1_35MainloopSm100TmaUmmaWarpSpecializedILi34ELi2ELi4ENS5_IJNS4_1CILi1EEESB_SB_EEEEENS5_IJNSA_ILi64EEENSA_ILi128EEENSA_ILi32EEEEEENS_12float_e4m3_tENS5_IJSB_llEEESI_SJ_NS4_8TiledMMAINS4_8MMA_AtomIJNS4_10MMA_TraitsINS4_19SM100_MMA_F8F6F4_SSEJSI_SI_fSE_SF_NS4_17integral_constantINS4_4UMMA5MajorELSQ_1EEESR_NSO_INSP_7ScaleInELSS_0EEEST_EEEEEENS4_6LayoutISC_NS5_IJNSA_ILi0EEESX_SX_EEEEENS5_IJNS4_10UnderscoreES10_S10_EEEEENS4_13SM90_TMA_LOADENS4_14ComposedLayoutINS4_7SwizzleILi2ELi4ELi3EEENS4_18smem_ptr_flag_bitsILi8EEENSW_INS5_IJSE_NSA_ILi8EEEEEENS5_IJSB_SE_EEEEEEEvNS4_8identityES13_NS14_INS15_ILi3ELi4ELi3EEES18_NSW_INS5_IJSF_S19_EEENS5_IJSB_SF_EEEEEEEvS1E_EENS_8epilogue10collective18CollectiveEpilogueINS1L_23Sm100TmaWarpSpecializedILi2ELi2ELi32ELb0ELb0EEEJSH_NS5_IJNSW_ISE_SB_EES1Q_EEESI_NS5_IJlSB_lEEESI_S1S_NS1L_6fusion15FusionCallbacksIS1P_NS1T_17LinearCombinationISI_fSI_fLNS_15FloatRoundStyleE2EEESH_S1R_JEEENS4_5SM1004TMEM4LOAD26SM100_TMEM_LOAD_16dp32b32xES13_NS14_IS16_S18_NSW_INS5_IJS19_SE_EEENS5_IJSE_SB_EEEEEEENS4_39AutoVectorizingCopyWithAssumedAlignmentILi128EEENS4_14SM90_TMA_STOREES26_S28_S28_EEEvvEEEEvNT_6ParamsE,"a",@progbits
	.sectionflags	@""
	.align	4
.nv.constant0._ZN7cutlass13device_kernelINS_4gemm6kernel13GemmUniversalIN4cute5tupleIJiiiiEEENS1_10collective13CollectiveMmaINS1_35MainloopSm100TmaUmmaWarpSpecializedILi34ELi2ELi4ENS5_IJNS4_1CILi1EEESB_SB_EEEEENS5_IJNSA_ILi64EEENSA_ILi128EEENSA_ILi32EEEEEENS_12float_e4m3_tENS5_IJSB_llEEESI_SJ_NS4_8TiledMMAINS4_8MMA_AtomIJNS4_10MMA_TraitsINS4_19SM100_MMA_F8F6F4_SSEJSI_SI_fSE_SF_NS4_17integral_constantINS4_4UMMA5MajorELSQ_1EEESR_NSO_INSP_7ScaleInELSS_0EEEST_EEEEEENS4_6LayoutISC_NS5_IJNSA_ILi0EEESX_SX_EEEEENS5_IJNS4_10UnderscoreES10_S10_EEEEENS4_13SM90_TMA_LOADENS4_14ComposedLayoutINS4_7SwizzleILi2ELi4ELi3EEENS4_18smem_ptr_flag_bitsILi8EEENSW_INS5_IJSE_NSA_ILi8EEEEEENS5_IJSB_SE_EEEEEEEvNS4_8identityES13_NS14_INS15_ILi3ELi4ELi3EEES18_NSW_INS5_IJSF_S19_EEENS5_IJSB_SF_EEEEEEEvS1E_EENS_8epilogue10collective18CollectiveEpilogueINS1L_23Sm100TmaWarpSpecializedILi2ELi2ELi32ELb0ELb0EEEJSH_NS5_IJNSW_ISE_SB_EES1Q_EEESI_NS5_IJlSB_lEEESI_S1S_NS1L_6fusion15FusionCallbacksIS1P_NS1T_17LinearCombinationISI_fSI_fLNS_15FloatRoundStyleE2EEESH_S1R_JEEENS4_5SM1004TMEM4LOAD26SM100_TMEM_LOAD_16dp32b32xES13_NS14_IS16_S18_NSW_INS5_IJS19_SE_EEENS5_IJSE_SB_EEEEEEENS4_39AutoVectorizingCopyWithAssumedAlignmentILi128EEENS4_14SM90_TMA_STOREES26_S28_S28_EEEvvEEEEvNT_6ParamsE:
	.zero		2944


//--------------------- SYMBOLS --------------------------

	.type		.nv.reservedSmem.offset0,@object
	.size		.nv.reservedSmem.offset0,0x4
	.type		.nv.reservedSmem.cap,@object
	.size		.nv.reservedSmem.cap,0x4
	.type		__assertfail,@function
